	.headerflags	@"EF_CUDA_TEXMODE_UNIFIED EF_CUDA_64BIT_ADDRESS EF_CUDA_SM86 EF_CUDA_VIRTUAL_SM(EF_CUDA_SM86)"
	.elftype	@"ET_EXEC"


//--------------------- .nv.info                  --------------------------
	.section	.nv.info,"",@"SHT_CUDA_INFO"
	.align	4


	//----- nvinfo : EIATTR_REGCOUNT
	.align		4
        /*0000*/ 	.byte	0x04, 0x2f
        /*0002*/ 	.short	(.L_2 - .L_1)
	.align		4
.L_1:
        /*0004*/ 	.word	index@(triton_red_fused__to_copy_add_amax_amin_clamp_gelu_mul_reciprocal_17)
        /*0008*/ 	.word	0x00000026


	//----- nvinfo : EIATTR_MIN_STACK_SIZE
	.align		4
.L_2:
        /*000c*/ 	.byte	0x04, 0x12
        /*000e*/ 	.short	(.L_4 - .L_3)
	.align		4
.L_3:
        /*0010*/ 	.word	index@(triton_red_fused__to_copy_add_amax_amin_clamp_gelu_mul_reciprocal_17)
        /*0014*/ 	.word	0x00000000


	//----- nvinfo : EIATTR_FRAME_SIZE
	.align		4
.L_4:
        /*0018*/ 	.byte	0x04, 0x11
        /*001a*/ 	.short	(.L_6 - .L_5)
	.align		4
.L_5:
        /*001c*/ 	.word	index@(triton_red_fused__to_copy_add_amax_amin_clamp_gelu_mul_reciprocal_17)
        /*0020*/ 	.word	0x00000000


	//----- nvinfo : EIATTR_MIN_STACK_SIZE
	.align		4
.L_6:
        /*0024*/ 	.byte	0x04, 0x12
        /*0026*/ 	.short	(.L_8 - .L_7)
	.align		4
.L_7:
        /*0028*/ 	.word	index@(triton_red_fused__to_copy_add_amax_amin_clamp_gelu_mul_reciprocal_17)
        /*002c*/ 	.word	0x00000000
.L_8:


//--------------------- .nv.info.triton_red_fused__to_copy_add_amax_amin_clamp_gelu_mul_reciprocal_17 --------------------------
	.section	.nv.info.triton_red_fused__to_copy_add_amax_amin_clamp_gelu_mul_reciprocal_17,"",@"SHT_CUDA_INFO"
	.sectionflags	@""
	.align	4


	//----- nvinfo : EIATTR_CUDA_API_VERSION
	.align		4
        /*0000*/ 	.byte	0x04, 0x37
        /*0002*/ 	.short	(.L_10 - .L_9)
.L_9:
        /*0004*/ 	.word	0x0000007c


	//----- nvinfo : EIATTR_SW2861232_WAR
	.align		4
.L_10:
        /*0008*/ 	.byte	0x01, 0x35
	.zero		2


	//----- nvinfo : EIATTR_PARAM_CBANK
	.align		4
        /*000c*/ 	.byte	0x04, 0x0a
        /*000e*/ 	.short	(.L_12 - .L_11)
	.align		4
.L_11:
        /*0010*/ 	.word	index@(.nv.constant0.triton_red_fused__to_copy_add_amax_amin_clamp_gelu_mul_reciprocal_17)
        /*0014*/ 	.short	0x0160
        /*0016*/ 	.short	0x0058


	//----- nvinfo : EIATTR_CBANK_PARAM_SIZE
	.align		4
.L_12:
        /*0018*/ 	.byte	0x03, 0x19
        /*001a*/ 	.short	0x0058


	//----- nvinfo : EIATTR_KPARAM_INFO
	.align		4
        /*001c*/ 	.byte	0x04, 0x17
        /*001e*/ 	.short	(.L_14 - .L_13)
.L_13:
        /*0020*/ 	.word	0x00000000
        /*0024*/ 	.short	0x000b
        /*0026*/ 	.short	0x0050
        /*0028*/ 	.byte	0x00, 0xf4, 0x21, 0x00


	//----- nvinfo : EIATTR_KPARAM_INFO
	.align		4
.L_14:
        /*002c*/ 	.byte	0x04, 0x17
        /*002e*/ 	.short	(.L_16 - .L_15)
.L_15:
        /*0030*/ 	.word	0x00000000
        /*0034*/ 	.short	0x000a
        /*0036*/ 	.short	0x004c
        /*0038*/ 	.byte	0x00, 0xf0, 0x11, 0x00


	//----- nvinfo : EIATTR_KPARAM_INFO
	.align		4
.L_16:
        /*003c*/ 	.byte	0x04, 0x17
        /*003e*/ 	.short	(.L_18 - .L_17)
.L_17:
        /*0040*/ 	.word	0x00000000
        /*0044*/ 	.short	0x0009
        /*0046*/ 	.short	0x0048
        /*0048*/ 	.byte	0x00, 0xf0, 0x11, 0x00


	//----- nvinfo : EIATTR_KPARAM_INFO
	.align		4
.L_18:
        /*004c*/ 	.byte	0x04, 0x17
        /*004e*/ 	.short	(.L_20 - .L_19)
.L_19:
        /*0050*/ 	.word	0x00000000
        /*0054*/ 	.short	0x0008
        /*0056*/ 	.short	0x0040
        /*0058*/ 	.byte	0x00, 0xf4, 0x21, 0x00


	//----- nvinfo : EIATTR_KPARAM_INFO
	.align		4
.L_20:
        /*005c*/ 	.byte	0x04, 0x17
        /*005e*/ 	.short	(.L_22 - .L_21)
.L_21:
        /*0060*/ 	.word	0x00000000
        /*0064*/ 	.short	0x0007
        /*0066*/ 	.short	0x0038
        /*0068*/ 	.byte	0x00, 0xf4, 0x21, 0x00


	//----- nvinfo : EIATTR_KPARAM_INFO
	.align		4
.L_22:
        /*006c*/ 	.byte	0x04, 0x17
        /*006e*/ 	.short	(.L_24 - .L_23)
.L_23:
        /*0070*/ 	.word	0x00000000
        /*0074*/ 	.short	0x0006
        /*0076*/ 	.short	0x0030
        /*0078*/ 	.byte	0x00, 0xf4, 0x21, 0x00


	//----- nvinfo : EIATTR_KPARAM_INFO
	.align		4
.L_24:
        /*007c*/ 	.byte	0x04, 0x17
        /*007e*/ 	.short	(.L_26 - .L_25)
.L_25:
        /*0080*/ 	.word	0x00000000
        /*0084*/ 	.short	0x0005
        /*0086*/ 	.short	0x0028
        /*0088*/ 	.byte	0x00, 0xf4, 0x21, 0x00


	//----- nvinfo : EIATTR_KPARAM_INFO
	.align		4
.L_26:
        /*008c*/ 	.byte	0x04, 0x17
        /*008e*/ 	.short	(.L_28 - .L_27)
.L_27:
        /*0090*/ 	.word	0x00000000
        /*0094*/ 	.short	0x0004
        /*0096*/ 	.short	0x0020
        /*0098*/ 	.byte	0x00, 0xf4, 0x21, 0x00


	//----- nvinfo : EIATTR_KPARAM_INFO
	.align		4
.L_28:
        /*009c*/ 	.byte	0x04, 0x17
        /*009e*/ 	.short	(.L_30 - .L_29)
.L_29:
        /*00a0*/ 	.word	0x00000000
        /*00a4*/ 	.short	0x0003
        /*00a6*/ 	.short	0x0018
        /*00a8*/ 	.byte	0x00, 0xf4, 0x21, 0x00


	//----- nvinfo : EIATTR_KPARAM_INFO
	.align		4
.L_30:
        /*00ac*/ 	.byte	0x04, 0x17
        /*00ae*/ 	.short	(.L_32 - .L_31)
.L_31:
        /*00b0*/ 	.word	0x00000000
        /*00b4*/ 	.short	0x0002
        /*00b6*/ 	.short	0x0010
        /*00b8*/ 	.byte	0x00, 0xf4, 0x21, 0x00


	//----- nvinfo : EIATTR_KPARAM_INFO
	.align		4
.L_32:
        /*00bc*/ 	.byte	0x04, 0x17
        /*00be*/ 	.short	(.L_34 - .L_33)
.L_33:
        /*00c0*/ 	.word	0x00000000
        /*00c4*/ 	.short	0x0001
        /*00c6*/ 	.short	0x0008
        /*00c8*/ 	.byte	0x00, 0xf4, 0x21, 0x00


	//----- nvinfo : EIATTR_KPARAM_INFO
	.align		4
.L_34:
        /*00cc*/ 	.byte	0x04, 0x17
        /*00ce*/ 	.short	(.L_36 - .L_35)
.L_35:
        /*00d0*/ 	.word	0x00000000
        /*00d4*/ 	.short	0x0000
        /*00d6*/ 	.short	0x0000
        /*00d8*/ 	.byte	0x00, 0xf4, 0x21, 0x00


	//----- nvinfo : EIATTR_MAXREG_COUNT
	.align		4
.L_36:
        /*00dc*/ 	.byte	0x03, 0x1b
        /*00de*/ 	.short	0x0040


	//----- nvinfo : EIATTR_COOP_GROUP_MASK_REGIDS
	.align		4
        /*00e0*/ 	.byte	0x04, 0x29
        /*00e2*/ 	.short	(.L_38 - .L_37)


	//   ....[0]....
.L_37:
        /*00e4*/ 	.word	0xffffffff


	//   ....[1]....
        /*00e8*/ 	.word	0xffffffff


	//   ....[2]....
        /*00ec*/ 	.word	0xffffffff


	//   ....[3]....
        /*00f0*/ 	.word	0xffffffff


	//   ....[4]....
        /*00f4*/ 	.word	0xffffffff


	//   ....[5]....
        /*00f8*/ 	.word	0xffffffff


	//   ....[6]....
        /*00fc*/ 	.word	0xffffffff


	//   ....[7]....
        /*0100*/ 	.word	0xffffffff


	//   ....[8]....
        /*0104*/ 	.word	0xffffffff


	//   ....[9]....
        /*0108*/ 	.word	0xffffffff


	//   ....[10]....
        /*010c*/ 	.word	0xffffffff


	//   ....[11]....
        /*0110*/ 	.word	0xffffffff


	//   ....[12]....
        /*0114*/ 	.word	0xffffffff


	//   ....[13]....
        /*0118*/ 	.word	0xffffffff


	//   ....[14]....
        /*011c*/ 	.word	0xffffffff


	//   ....[15]....
        /*0120*/ 	.word	0xffffffff


	//   ....[16]....
        /*0124*/ 	.word	0xffffffff


	//   ....[17]....
        /*0128*/ 	.word	0xffffffff


	//   ....[18]....
        /*012c*/ 	.word	0xffffffff


	//   ....[19]....
        /*0130*/ 	.word	0xffffffff


	//   ....[20]....
        /*0134*/ 	.word	0xffffffff


	//   ....[21]....
        /*0138*/ 	.word	0xffffffff


	//   ....[22]....
        /*013c*/ 	.word	0xffffffff


	//   ....[23]....
        /*0140*/ 	.word	0xffffffff


	//   ....[24]....
        /*0144*/ 	.word	0xffffffff


	//   ....[25]....
        /*0148*/ 	.word	0xffffffff


	//   ....[26]....
        /*014c*/ 	.word	0xffffffff


	//   ....[27]....
        /*0150*/ 	.word	0xffffffff


	//   ....[28]....
        /*0154*/ 	.word	0xffffffff


	//   ....[29]....
        /*0158*/ 	.word	0xffffffff


	//----- nvinfo : EIATTR_COOP_GROUP_INSTR_OFFSETS
	.align		4
.L_38:
        /*015c*/ 	.byte	0x04, 0x28
        /*015e*/ 	.short	(.L_40 - .L_39)


	//   ....[0]....
.L_39:
        /*0160*/ 	.word	0x00000ab0


	//   ....[1]....
        /*0164*/ 	.word	0x00000af0


	//   ....[2]....
        /*0168*/ 	.word	0x00000b00


	//   ....[3]....
        /*016c*/ 	.word	0x00000b60


	//   ....[4]....
        /*0170*/ 	.word	0x00000bb0


	//   ....[5]....
        /*0174*/ 	.word	0x00000c00


	//   ....[6]....
        /*0178*/ 	.word	0x00000c30


	//   ....[7]....
        /*017c*/ 	.word	0x00000c80


	//   ....[8]....
        /*0180*/ 	.word	0x00000cb0


	//   ....[9]....
        /*0184*/ 	.word	0x00000d10


	//   ....[10]....
        /*0188*/ 	.word	0x00000d70


	//   ....[11]....
        /*018c*/ 	.word	0x00000db0


	//   ....[12]....
        /*0190*/ 	.word	0x00000e20


	//   ....[13]....
        /*0194*/ 	.word	0x00000e90


	//   ....[14]....
        /*0198*/ 	.word	0x00000ef0


	//   ....[15]....
        /*019c*/ 	.word	0x00000f20


	//   ....[16]....
        /*01a0*/ 	.word	0x00000f70


	//   ....[17]....
        /*01a4*/ 	.word	0x00000fb0


	//   ....[18]....
        /*01a8*/ 	.word	0x00000fe0


	//   ....[19]....
        /*01ac*/ 	.word	0x00001030


	//   ....[20]....
        /*01b0*/ 	.word	0x00001070


	//   ....[21]....
        /*01b4*/ 	.word	0x000010a0


	//   ....[22]....
        /*01b8*/ 	.word	0x000010f0


	//   ....[23]....
        /*01bc*/ 	.word	0x00001150


	//   ....[24]....
        /*01c0*/ 	.word	0x00001170


	//   ....[25]....
        /*01c4*/ 	.word	0x000012d0


	//   ....[26]....
        /*01c8*/ 	.word	0x00001330


	//   ....[27]....
        /*01cc*/ 	.word	0x00001370


	//   ....[28]....
        /*01d0*/ 	.word	0x000013b0


	//   ....[29]....
        /*01d4*/ 	.word	0x000013f0


	//----- nvinfo : EIATTR_EXIT_INSTR_OFFSETS
	.align		4
.L_40:
        /*01d8*/ 	.byte	0x04, 0x1c
        /*01da*/ 	.short	(.L_42 - .L_41)


	//   ....[0]....
.L_41:
        /*01dc*/ 	.word	0x00001da0


	//----- nvinfo : EIATTR_REQNTID
	.align		4
.L_42:
        /*01e0*/ 	.byte	0x04, 0x10
        /*01e2*/ 	.short	(.L_44 - .L_43)
.L_43:
        /*01e4*/ 	.word	0x00000400
        /*01e8*/ 	.word	0x00000001
        /*01ec*/ 	.word	0x00000001


	//----- nvinfo : EIATTR_CRS_STACK_SIZE
	.align		4
.L_44:
        /*01f0*/ 	.byte	0x04, 0x1e
        /*01f2*/ 	.short	(.L_46 - .L_45)
.L_45:
        /*01f4*/ 	.word	0x00000000
.L_46:


//--------------------- .nv.callgraph             --------------------------
	.section	.nv.callgraph,"",@"SHT_CUDA_CALLGRAPH"
	.align	4
	.sectionentsize	8
	.align		4
        /*0000*/ 	.word	0x00000000
	.align		4
        /*0004*/ 	.word	0xffffffff
	.align		4
        /*0008*/ 	.word	0x00000000
	.align		4
        /*000c*/ 	.word	0xfffffffe
	.align		4
        /*0010*/ 	.word	0x00000000
	.align		4
        /*0014*/ 	.word	0xfffffffd
	.align		4
        /*0018*/ 	.word	0x00000000
	.align		4
        /*001c*/ 	.word	0xfffffffc


//--------------------- .nv.rel.action            --------------------------
	.section	.nv.rel.action,"",@"SHT_CUDA_RELOCINFO"
	.align	8
	.sectionentsize	8
        /*0000*/ 	.byte	0x73, 0x00, 0x00, 0x00, 0x00, 0x00, 0x00, 0x00, 0x00, 0x00, 0x00, 0x11, 0x25, 0x00, 0x05, 0x36


//--------------------- .nv.constant4             --------------------------
	.section	.nv.constant4,"a",@progbits
	.align	8
	.align		8
.nv.constant4:
        /*0000*/ 	.dword	_$_str


//--------------------- .nv.constant0.triton_red_fused__to_copy_add_amax_amin_clamp_gelu_mul_reciprocal_17 --------------------------
	.section	.nv.constant0.triton_red_fused__to_copy_add_amax_amin_clamp_gelu_mul_reciprocal_17,"a",@progbits
	.sectionflags	@""
	.align	4
.nv.constant0.triton_red_fused__to_copy_add_amax_amin_clamp_gelu_mul_reciprocal_17:
	.zero		440


//--------------------- .text.triton_red_fused__to_copy_add_amax_amin_clamp_gelu_mul_reciprocal_17 --------------------------
	.section	.text.triton_red_fused__to_copy_add_amax_amin_clamp_gelu_mul_reciprocal_17,"ax",@progbits
	.sectionflags	@"SHF_BARRIERS=1"
	.sectioninfo	@"SHI_REGISTERS=38"
	.align	128
        .global         triton_red_fused__to_copy_add_amax_amin_clamp_gelu_mul_reciprocal_17
        .type           triton_red_fused__to_copy_add_amax_amin_clamp_gelu_mul_reciprocal_17,@function
        .size           triton_red_fused__to_copy_add_amax_amin_clamp_gelu_mul_reciprocal_17,(.L_x_12 - triton_red_fused__to_copy_add_amax_amin_clamp_gelu_mul_reciprocal_17)
        .other          triton_red_fused__to_copy_add_amax_amin_clamp_gelu_mul_reciprocal_17,@"STO_CUDA_ENTRY STV_DEFAULT"
triton_red_fused__to_copy_add_amax_amin_clamp_gelu_mul_reciprocal_17:
.text.triton_red_fused__to_copy_add_amax_amin_clamp_gelu_mul_reciprocal_17:
[----:B------:R-:W-:Y:S02]  /*0000*/  IMAD.MOV.U32 R1, RZ, RZ, c[0x0][0x28] ;  /* 0x00000a00ff017624 */ /* 0x000fe400078e00ff */
[----:B------:R-:W0:Y:S01]  /*0010*/  S2R R2, SR_TID.X ;  /* 0x0000000000027919 */ /* 0x000e220000002100 */
[----:B------:R-:W-:Y:S01]  /*0020*/  IMAD.MOV.U32 R12, RZ, RZ, 0x2 ;  /* 0x00000002ff0c7424 */ /* 0x000fe200078e00ff */
[----:B------:R-:W-:Y:S01]  /*0030*/  PRMT R8, RZ, 0x7610, R8 ;  /* 0x00007610ff087816 */ /* 0x000fe20000000008 */
[----:B------:R-:W-:Y:S01]  /*0040*/  ULDC.64 UR4, c[0x0][0x118] ;  /* 0x0000460000047ab9 */ /* 0x000fe20000000a00 */
[----:B------:R-:W1:Y:S01]  /*0050*/  S2R R13, SR_CTAID.X ;  /* 0x00000000000d7919 */ /* 0x000e620000002500 */
[----:B0-----:R-:W-:Y:S01]  /*0060*/  SHF.R.U32.HI R0, RZ, 0x9, R2 ;  /* 0x00000009ff007819 */ /* 0x001fe20000011602 */
[----:B-1----:R-:W-:-:S03]  /*0070*/  IMAD.SHL.U32 R3, R13, 0x2, RZ ;  /* 0x000000020d037824 */ /* 0x002fc600078e00ff */
[----:B------:R-:W-:-:S04]  /*0080*/  SGXT.U32 R0, R0, 0x1 ;  /* 0x000000010000781a */ /* 0x000fc80000000000 */
[----:B------:R-:W-:-:S04]  /*0090*/  LOP3.LUT R6, R0, R3, RZ, 0xfc, !PT ;  /* 0x0000000300067212 */ /* 0x000fc800078efcff */
[C---:B------:R-:W-:Y:S01]  /*00a0*/  ISETP.GE.AND P1, PT, R6.reuse, 0xe10, PT ;  /* 0x00000e100600780c */ /* 0x040fe20003f26270 */
[----:B------:R-:W-:Y:S01]  /*00b0*/  IMAD.WIDE R4, R6, R12, c[0x0][0x168] ;  /* 0x00005a0006047625 */ /* 0x000fe200078e020c */
[----:B------:R-:W-:-:S03]  /*00c0*/  PRMT R9, RZ, 0x7610, R9 ;  /* 0x00007610ff097816 */ /* 0x000fc60000000009 */
[----:B------:R-:W-:-:S08]  /*00d0*/  IMAD.WIDE R6, R6, R12, c[0x0][0x170] ;  /* 0x00005c0006067625 */ /* 0x000fd000078e020c */
[----:B------:R0:W2:Y:S04]  /*00e0*/  @!P1 LDG.E.EL.U16 R8, [R4.64] ;  /* 0x0000000404089981 */ /* 0x0000a8000c2e1500 */
[----:B------:R1:W3:Y:S01]  /*00f0*/  @!P1 LDG.E.EL.U16 R9, [R6.64] ;  /* 0x0000000406099981 */ /* 0x0002e2000c2e1500 */
[----:B------:R-:W-:Y:S01]  /*0100*/  IMAD R15, R13, 0x2, R0 ;  /* 0x000000020d0f7824 */ /* 0x000fe200078e0200 */
[----:B------:R-:W-:Y:S01]  /*0110*/  SHF.R.U32.HI R14, RZ, 0x6, R2 ;  /* 0x00000006ff0e7819 */ /* 0x000fe20000011602 */
[----:B------:R-:W-:Y:S02]  /*0120*/  IMAD.MOV.U32 R18, RZ, RZ, 0x7f800000 ;  /* 0x7f800000ff127424 */ /* 0x000fe400078e00ff */
[----:B------:R-:W-:Y:S01]  /*0130*/  IMAD.MOV.U32 R19, RZ, RZ, -0x800000 ;  /* 0xff800000ff137424 */ /* 0x000fe200078e00ff */
[C---:B0-----:R-:W-:Y:S01]  /*0140*/  LOP3.LUT R5, R2.reuse, 0x3ff, RZ, 0xc0, !PT ;  /* 0x000003ff02057812 */ /* 0x041fe200078ec0ff */
[----:B------:R-:W-:Y:S01]  /*0150*/  IMAD.SHL.U32 R4, R2, 0x2, RZ ;  /* 0x0000000202047824 */ /* 0x000fe200078e00ff */
[----:B------:R-:W-:Y:S01]  /*0160*/  LOP3.LUT R14, R14, 0x8, RZ, 0xc0, !PT ;  /* 0x000000080e0e7812 */ /* 0x000fe200078ec0ff */
[----:B------:R-:W-:-:S02]  /*0170*/  IMAD.MOV.U32 R16, RZ, RZ, -0x1 ;  /* 0xffffffffff107424 */ /* 0x000fc400078e00ff */
[----:B-1----:R-:W-:-:S04]  /*0180*/  IMAD.WIDE.U32 R6, R5, R12, c[0x0][0x180] ;  /* 0x0000600005067625 */ /* 0x002fc800078e000c */
[----:B------:R-:W-:Y:S02]  /*0190*/  IMAD.MOV.U32 R20, RZ, RZ, -0x800000 ;  /* 0xff800000ff147424 */ /* 0x000fe400078e00ff */
[----:B------:R-:W-:Y:S02]  /*01a0*/  IMAD.MOV.U32 R21, RZ, RZ, 0x7f800000 ;  /* 0x7f800000ff157424 */ /* 0x000fe400078e00ff */
[----:B--2---:R-:W-:Y:S02]  /*01b0*/  IMAD.U32 R10, R8, 0x10000, RZ ;  /* 0x00010000080a7824 */ /* 0x004fe400078e00ff */
[----:B---3--:R-:W-:-:S03]  /*01c0*/  IMAD.U32 R11, R9, 0x10000, RZ ;  /* 0x00010000090b7824 */ /* 0x008fc600078e00ff */
[----:B------:R-:W-:-:S04]  /*01d0*/  FSETP.GE.AND P0, PT, R10, RZ, PT ;  /* 0x000000ff0a00720b */ /* 0x000fc80003f06000 */
[----:B------:R-:W-:Y:S02]  /*01e0*/  SEL R8, R8, RZ, !P0 ;  /* 0x000000ff08087207 */ /* 0x000fe40004000000 */
[----:B------:R-:W-:-:S03]  /*01f0*/  FSETP.GTU.AND P0, PT, R11, RZ, PT ;  /* 0x000000ff0b00720b */ /* 0x000fc60003f0c000 */
[----:B------:R-:W-:Y:S01]  /*0200*/  IMAD.U32 R8, R8, 0x10000, RZ ;  /* 0x0001000008087824 */ /* 0x000fe200078e00ff */
[----:B------:R-:W-:-:S03]  /*0210*/  SEL R9, R9, RZ, P0 ;  /* 0x000000ff09097207 */ /* 0x000fc60000000000 */
[----:B------:R-:W-:Y:S02]  /*0220*/  FADD R10, RZ, -R8 ;  /* 0x80000008ff0a7221 */ /* 0x000fe40000000000 */
[----:B------:R-:W-:Y:S02]  /*0230*/  IMAD.U32 R11, R9, 0x10000, RZ ;  /* 0x00010000090b7824 */ /* 0x000fe400078e00ff */
[----:B------:R-:W-:Y:S01]  /*0240*/  IMAD.WIDE.U32 R8, R5, R12, c[0x0][0x178] ;  /* 0x00005e0005087625 */ /* 0x000fe200078e000c */
[C---:B------:R-:W-:Y:S02]  /*0250*/  FSETP.NAN.AND P2, PT, R10.reuse, R10, PT ;  /* 0x0000000a0a00720b */ /* 0x040fe40003f48000 */
[----:B------:R-:W-:Y:S02]  /*0260*/  FSETP.GT.AND P0, PT, R10, R11, PT ;  /* 0x0000000b0a00720b */ /* 0x000fe40003f04000 */
[C---:B------:R-:W-:Y:S02]  /*0270*/  LOP3.LUT R12, R4.reuse, 0x7fe, RZ, 0xc0, !PT ;  /* 0x000007fe040c7812 */ /* 0x040fe400078ec0ff */
[----:B------:R-:W-:-:S03]  /*0280*/  LOP3.LUT R4, R4, 0x3fe, RZ, 0xc0, !PT ;  /* 0x000003fe04047812 */ /* 0x000fc600078ec0ff */
[----:B------:R-:W-:Y:S02]  /*0290*/  IMAD.SHL.U32 R13, R12, 0x4, RZ ;  /* 0x000000040c0d7824 */ /* 0x000fe400078e00ff */
[----:B------:R-:W-:Y:S02]  /*02a0*/  IMAD R4, R15, 0x3000, R4 ;  /* 0x000030000f047824 */ /* 0x000fe400078e0204 */
[----:B------:R-:W-:Y:S01]  /*02b0*/  @!P2 FSEL R10, R10, R11, P0 ;  /* 0x0000000b0a0aa208 */ /* 0x000fe20000000000 */
[----:B------:R-:W-:Y:S01]  /*02c0*/  IMAD.SHL.U32 R11, R2, 0x4, RZ ;  /* 0x00000004020b7824 */ /* 0x000fe200078e00ff */
[----:B------:R-:W-:Y:S01]  /*02d0*/  ISETP.GE.AND P2, PT, R3, 0xe10, PT ;  /* 0x00000e100300780c */ /* 0x000fe20003f46270 */
[----:B------:R-:W-:Y:S02]  /*02e0*/  IMAD R12, R12, 0x2, R13 ;  /* 0x000000020c0c7824 */ /* 0x000fe400078e020d */
[----:B------:R-:W-:Y:S01]  /*02f0*/  FMUL R10, R10, 0.0078740157186985015869 ;  /* 0x3c0102040a0a7820 */ /* 0x000fe20000400000 */
[----:B------:R-:W-:Y:S01]  /*0300*/  LOP3.LUT R0, R0, 0x7fc, R11, 0xf8, !PT ;  /* 0x000007fc00007812 */ /* 0x000fe200078ef80b */
[----:B------:R-:W-:Y:S01]  /*0310*/  IMAD.IADD R13, R13, 0x1, R14 ;  /* 0x000000010d0d7824 */ /* 0x000fe200078e020e */
[----:B------:R-:W-:Y:S01]  /*0320*/  LOP3.LUT R11, R11, 0x7fc, RZ, 0xc0, !PT ;  /* 0x000007fc0b0b7812 */ /* 0x000fe200078ec0ff */
[----:B------:R-:W-:Y:S01]  /*0330*/  IMAD.MOV.U32 R15, RZ, RZ, -0x400 ;  /* 0xfffffc00ff0f7424 */ /* 0x000fe200078e00ff */
[----:B------:R-:W-:-:S02]  /*0340*/  FSETP.GT.AND P0, PT, R10, 9.9999997473787516356e-06, PT ;  /* 0x3727c5ac0a00780b */ /* 0x000fc40003f04000 */
[----:B------:R-:W-:Y:S01]  /*0350*/  FSETP.NAN.AND P3, PT, R10, R10, PT ;  /* 0x0000000a0a00720b */ /* 0x000fe20003f68000 */
[----:B------:R-:W-:Y:S01]  /*0360*/  IMAD R0, R0, 0x2, R11 ;  /* 0x0000000200007824 */ /* 0x000fe200078e020b */
[----:B------:R-:W-:-:S03]  /*0370*/  LOP3.LUT R11, R2, 0x200, RZ, 0xc0, !PT ;  /* 0x00000200020b7812 */ /* 0x000fc600078ec0ff */
[----:B------:R-:W-:-:S06]  /*0380*/  IMAD.SHL.U32 R14, R0, 0x2, RZ ;  /* 0x00000002000e7824 */ /* 0x000fcc00078e00ff */
[----:B------:R-:W-:Y:S02]  /*0390*/  @!P0 FSEL R10, R10, 9.9999997473787516356e-06, P3 ;  /* 0x3727c5ac0a0a8808 */ /* 0x000fe40001800000 */
.L_x_6:
[----:B------:R-:W-:Y:S01]  /*03a0*/  IADD3 R17, R4, 0x400, R15 ;  /* 0x0000040004117810 */ /* 0x000fe20007ffe00f */
[----:B------:R-:W-:Y:S01]  /*03b0*/  IMAD.MOV.U32 R22, RZ, RZ, 0x4 ;  /* 0x00000004ff167424 */ /* 0x000fe200078e00ff */
[----:B0-----:R-:W-:Y:S01]  /*03c0*/  CS2R R24, SRZ ;  /* 0x0000000000187805 */ /* 0x001fe2000001ff00 */
[----:B------:R-:W2:Y:S02]  /*03d0*/  LDG.E.EL.U16 R0, [R8.64] ;  /* 0x0000000408007981 */ /* 0x000ea4000c2e1500 */
[----:B------:R-:W-:Y:S02]  /*03e0*/  IMAD.WIDE R22, R17, R22, c[0x0][0x160] ;  /* 0x0000580011167625 */ /* 0x000fe400078e0216 */
[----:B------:R-:W3:Y:S04]  /*03f0*/  LDG.E.EL.U16 R26, [R6.64] ;  /* 0x00000004061a7981 */ /* 0x000ee8000c2e1500 */
[----:B------:R-:W4:Y:S04]  /*0400*/  @!P1 LDG.E.EF.64 R24, [R22.64] ;  /* 0x0000000416189981 */ /* 0x000f28000c0e1b00 */
[----:B------:R-:W-:Y:S01]  /*0410*/  BAR.SYNC.DEFER_BLOCKING 0x0 ;  /* 0x0000000000007b1d */ /* 0x000fe20000010000 */
[----:B------:R-:W-:-:S05]  /*0420*/  IADD3 R15, P0, R15, 0x400, RZ ;  /* 0x000004000f0f7810 */ /* 0x000fca0007f1e0ff */
[----:B------:R-:W-:Y:S01]  /*0430*/  IMAD.X R16, RZ, RZ, R16, P0 ;  /* 0x000000ffff107224 */ /* 0x000fe200000e0610 */
[----:B------:R-:W-:Y:S01]  /*0440*/  ISETP.GE.U32.AND P0, PT, R15, 0x2c00, PT ;  /* 0x00002c000f00780c */ /* 0x000fe20003f06070 */
[----:B------:R-:W-:Y:S03]  /*0450*/  BSSY B0, `(.L_x_0) ;  /* 0x0000025000007945 */ /* 0x000fe60003800000 */
[----:B------:R-:W-:Y:S02]  /*0460*/  ISETP.GE.U32.AND.EX P0, PT, R16, RZ, PT, P0 ;  /* 0x000000ff1000720c */ /* 0x000fe40003f06100 */
[----:B----4-:R-:W-:Y:S02]  /*0470*/  I2FP.F32.S32 R27, R24 ;  /* 0x00000018001b7245 */ /* 0x010fe40000201400 */
[----:B------:R-:W-:-:S03]  /*0480*/  I2FP.F32.S32 R25, R25 ;  /* 0x0000001900197245 */ /* 0x000fc60000201400 */
[C---:B------:R-:W-:Y:S02]  /*0490*/  FMUL R27, R10.reuse, R27 ;  /* 0x0000001b0a1b7220 */ /* 0x040fe40000400000 */
[----:B------:R-:W-:-:S03]  /*04a0*/  FMUL R25, R10, R25 ;  /* 0x000000190a197220 */ /* 0x000fc60000400000 */
[----:B------:R-:W-:Y:S04]  /*04b0*/  STS [R14], R27 ;  /* 0x0000001b0e007388 */ /* 0x000fe80000000800 */
[----:B------:R-:W-:Y:S04]  /*04c0*/  STS [R14+0xc], R25 ;  /* 0x00000c190e007388 */ /* 0x000fe80000000800 */
[----:B------:R-:W-:Y:S06]  /*04d0*/  BAR.SYNC.DEFER_BLOCKING 0x0 ;  /* 0x0000000000007b1d */ /* 0x000fec0000010000 */
[----:B------:R-:W0:Y:S01]  /*04e0*/  LDS R22, [R12] ;  /* 0x000000000c167984 */ /* 0x000e220000000800 */
[----:B--2---:R-:W-:-:S02]  /*04f0*/  IMAD.U32 R29, R0, 0x10000, RZ ;  /* 0x00010000001d7824 */ /* 0x004fc400078e00ff */
[----:B---3--:R-:W-:-:S04]  /*0500*/  IMAD.U32 R26, R26, 0x10000, RZ ;  /* 0x000100001a1a7824 */ /* 0x008fc800078e00ff */
[----:B0-----:R-:W-:-:S04]  /*0510*/  FFMA R22, R29, R22, R26 ;  /* 0x000000161d167223 */ /* 0x001fc8000000001a */
[----:B------:R-:W-:-:S04]  /*0520*/  FMUL R23, R22, R22 ;  /* 0x0000001616177220 */ /* 0x000fc80000400000 */
[----:B------:R-:W-:-:S04]  /*0530*/  FMUL R23, R22, R23 ;  /* 0x0000001716177220 */ /* 0x000fc80000400000 */
[----:B------:R-:W-:-:S04]  /*0540*/  FFMA R23, R23, 0.044714998453855514526, R22 ;  /* 0x3d37271317177823 */ /* 0x000fc80000000016 */
[----:B------:R-:W-:-:S04]  /*0550*/  FMUL R27, R23, 0.79788458347320556641 ;  /* 0x3f4c422a171b7820 */ /* 0x000fc80000400000 */
[----:B------:R-:W-:-:S05]  /*0560*/  FADD.FTZ R25, |R27|, -RZ ;  /* 0x800000ff1b197221 */ /* 0x000fca0000010200 */
[----:B------:R-:W-:-:S13]  /*0570*/  FSETP.GE.AND P3, PT, R25, 0.60000002384185791016, PT ;  /* 0x3f19999a1900780b */ /* 0x000fda0003f66000 */
[----:B------:R-:W-:Y:S05]  /*0580*/  @!P3 BRA `(.L_x_1) ;  /* 0x000000a00000b947 */ /* 0x000fea0003800000 */
[C---:B------:R-:W-:Y:S01]  /*0590*/  FMUL R0, R25.reuse, 2.8853900432586669922 ;  /* 0x4038aa3b19007820 */ /* 0x040fe20000400000 */
[----:B------:R-:W-:Y:S01]  /*05a0*/  IMAD.MOV.U32 R24, RZ, RZ, 0x3f800000 ;  /* 0x3f800000ff187424 */ /* 0x000fe200078e00ff */
[----:B------:R-:W-:-:S04]  /*05b0*/  FSETP.GE.AND P3, PT, R25, 9.010913848876953125, PT ;  /* 0x41102cb41900780b */ /* 0x000fc80003f66000 */
[----:B------:R-:W0:Y:S02]  /*05c0*/  MUFU.EX2 R0, R0 ;  /* 0x0000000000007308 */ /* 0x000e240000000800 */
[----:B0-----:R-:W-:-:S06]  /*05d0*/  FADD R23, R0, 1 ;  /* 0x3f80000000177421 */ /* 0x001fcc0000000000 */
[----:B------:R-:W0:Y:S02]  /*05e0*/  MUFU.RCP R23, R23 ;  /* 0x0000001700177308 */ /* 0x000e240000001000 */
[----:B0-----:R-:W-:-:S05]  /*05f0*/  FFMA.FTZ R24, R23, -2, R24 ;  /* 0xc000000017187823 */ /* 0x001fca0000010018 */
[----:B------:R-:W-:-:S04]  /*0600*/  FSEL R24, R24, 1, !P3 ;  /* 0x3f80000018187808 */ /* 0x000fc80005800000 */
[----:B------:R-:W-:Y:S01]  /*0610*/  LOP3.LUT R27, R24, 0x80000000, R27, 0xf8, !PT ;  /* 0x80000000181b7812 */ /* 0x000fe200078ef81b */
[----:B------:R-:W-:Y:S05]  /*0620*/  BRA `(.L_x_2) ;  /* 0x0000007000007947 */ /* 0x000fea0003800000 */
.L_x_1:
[----:B------:R-:W-:Y:S01]  /*0630*/  IMAD.MOV.U32 R0, RZ, RZ, 0x3c80f082 ;  /* 0x3c80f082ff007424 */ /* 0x000fe200078e00ff */
[----:B------:R-:W-:-:S04]  /*0640*/  FMUL R23, R27, R27 ;  /* 0x0000001b1b177220 */ /* 0x000fc80000400000 */
[----:B------:R-:W-:-:S04]  /*0650*/  FFMA.FTZ R0, R23, R0, -0.052303962409496307373 ;  /* 0xbd563cae17007423 */ /* 0x000fc80000010000 */
[----:B------:R-:W-:-:S04]  /*0660*/  FFMA.FTZ R0, R23, R0, 0.1331529766321182251 ;  /* 0x3e08594117007423 */ /* 0x000fc80000010000 */
[----:B------:R-:W-:-:S04]  /*0670*/  FFMA.FTZ R0, R23, R0, -0.33332768082618713379 ;  /* 0xbeaaa9ed17007423 */ /* 0x000fc80000010000 */
[----:B------:R-:W-:-:S04]  /*0680*/  FFMA.FTZ R0, R23, R0, RZ ;  /* 0x0000000017007223 */ /* 0x000fc800000100ff */
[----:B------:R-:W-:Y:S02]  /*0690*/  FFMA.FTZ R27, R27, R0, R27 ;  /* 0x000000001b1b7223 */ /* 0x000fe4000001001b */
.L_x_2:
[----:B------:R-:W-:Y:S05]  /*06a0*/  BSYNC B0 ;  /* 0x0000000000007941 */ /* 0x000fea0003800000 */
.L_x_0:
[----:B------:R-:W0:Y:S01]  /*06b0*/  LDS R0, [R12+0x4] ;  /* 0x000004000c007984 */ /* 0x000e220000000800 */
[----:B------:R-:W-:Y:S01]  /*06c0*/  BSSY B0, `(.L_x_3) ;  /* 0x000001d000007945 */ /* 0x000fe20003800000 */
[----:B------:R-:W-:Y:S01]  /*06d0*/  SHF.R.S32.HI R28, RZ, 0x1f, R17 ;  /* 0x0000001fff1c7819 */ /* 0x000fe20000011411 */
[----:B------:R-:W-:Y:S01]  /*06e0*/  FMUL R33, R22, 0.5 ;  /* 0x3f00000016217820 */ /* 0x000fe20000400000 */
[----:B0-----:R-:W-:-:S04]  /*06f0*/  FFMA R29, R29, R0, R26 ;  /* 0x000000001d1d7223 */ /* 0x001fc8000000001a */
[C---:B------:R-:W-:Y:S01]  /*0700*/  FMUL R0, R29.reuse, R29 ;  /* 0x0000001d1d007220 */ /* 0x040fe20000400000 */
[----:B------:R-:W-:-:S03]  /*0710*/  FMUL R31, R29, 0.5 ;  /* 0x3f0000001d1f7820 */ /* 0x000fc60000400000 */
        /* <DEDUP_REMOVED lines=16> */
.L_x_4:
[----:B------:R-:W-:Y:S01]  /*0820*/  IMAD.MOV.U32 R0, RZ, RZ, 0x3c80f082 ;  /* 0x3c80f082ff007424 */ /* 0x000fe200078e00ff */
[----:B------:R-:W-:-:S04]  /*0830*/  FMUL R23, R25, R25 ;  /* 0x0000001919177220 */ /* 0x000fc80000400000 */
[----:B------:R-:W-:-:S04]  /*0840*/  FFMA.FTZ R0, R23, R0, -0.052303962409496307373 ;  /* 0xbd563cae17007423 */ /* 0x000fc80000010000 */
[----:B------:R-:W-:-:S04]  /*0850*/  FFMA.FTZ R0, R23, R0, 0.1331529766321182251 ;  /* 0x3e08594117007423 */ /* 0x000fc80000010000 */
[----:B------:R-:W-:-:S04]  /*0860*/  FFMA.FTZ R0, R23, R0, -0.33332768082618713379 ;  /* 0xbeaaa9ed17007423 */ /* 0x000fc80000010000 */
[----:B------:R-:W-:-:S04]  /*0870*/  FFMA.FTZ R0, R23, R0, RZ ;  /* 0x0000000017007223 */ /* 0x000fc800000100ff */
[----:B------:R-:W-:Y:S02]  /*0880*/  FFMA.FTZ R0, R0, R25, R25 ;  /* 0x0000001900007223 */ /* 0x000fe40000010019 */
.L_x_5:
[----:B------:R-:W-:Y:S05]  /*0890*/  BSYNC B0 ;  /* 0x0000000000007941 */ /* 0x000fea0003800000 */
.L_x_3:
[----:B------:R-:W-:Y:S01]  /*08a0*/  BAR.SYNC.DEFER_BLOCKING 0x0 ;  /* 0x0000000000007b1d */ /* 0x000fe20000010000 */
[----:B------:R-:W-:Y:S01]  /*08b0*/  FADD R0, R0, 1 ;  /* 0x3f80000000007421 */ /* 0x000fe20000000000 */
[----:B------:R-:W-:Y:S02]  /*08c0*/  LEA R26, P3, R17, c[0x0][0x188], 0x2 ;  /* 0x00006200111a7a11 */ /* 0x000fe400078610ff */
[----:B------:R-:W-:Y:S01]  /*08d0*/  FSETP.NAN.AND P5, PT, R18, R18, PT ;  /* 0x000000121200720b */ /* 0x000fe20003fa8000 */
[----:B------:R-:W-:Y:S01]  /*08e0*/  FMUL R23, R0, R31 ;  /* 0x0000001f00177220 */ /* 0x000fe20000400000 */
[----:B------:R-:W-:Y:S01]  /*08f0*/  FADD R0, R27, 1 ;  /* 0x3f8000001b007421 */ /* 0x000fe20000000000 */
[----:B------:R-:W-:-:S03]  /*0900*/  LEA.HI.X R27, R17, c[0x0][0x18c], R28, 0x2, P3 ;  /* 0x00006300111b7a11 */ /* 0x000fc600018f141c */
[C---:B------:R-:W-:Y:S01]  /*0910*/  FSETP.GT.AND P3, PT, R19.reuse, R23, PT ;  /* 0x000000171300720b */ /* 0x040fe20003f64000 */
[----:B------:R-:W-:Y:S01]  /*0920*/  FMUL R0, R0, R33 ;  /* 0x0000002100007220 */ /* 0x000fe20000400000 */
[CC--:B------:R-:W-:Y:S02]  /*0930*/  FSETP.GEU.AND P4, PT, R18.reuse, R23.reuse, PT ;  /* 0x000000171200720b */ /* 0x0c0fe40003f8e000 */
[-C--:B------:R-:W-:Y:S02]  /*0940*/  FSEL R28, R19, R23.reuse, P3 ;  /* 0x00000017131c7208 */ /* 0x080fe40001800000 */
[C---:B------:R-:W-:Y:S02]  /*0950*/  FSEL R23, R18.reuse, R23, !P4 ;  /* 0x0000001712177208 */ /* 0x040fe40006000000 */
[----:B------:R-:W-:Y:S02]  /*0960*/  FSETP.GEU.AND P6, PT, R21, R0, PT ;  /* 0x000000001500720b */ /* 0x000fe40003fce000 */
[----:B------:R-:W-:-:S02]  /*0970*/  @!P2 FSEL R18, R18, R23, P5 ;  /* 0x000000171212a208 */ /* 0x000fc40002800000 */
[----:B------:R-:W-:Y:S01]  /*0980*/  FSETP.NAN.AND P4, PT, R19, R19, PT ;  /* 0x000000131300720b */ /* 0x000fe20003f88000 */
[----:B------:R0:W-:Y:S01]  /*0990*/  STS [R5.X4], R22 ;  /* 0x0000001605007388 */ /* 0x0001e20000004800 */
[C---:B------:R-:W-:Y:S02]  /*09a0*/  FSETP.GT.AND P5, PT, R20.reuse, R0, PT ;  /* 0x000000001400720b */ /* 0x040fe40003fa4000 */
[----:B------:R-:W-:Y:S01]  /*09b0*/  FSETP.NAN.AND P3, PT, R21, R21, PT ;  /* 0x000000151500720b */ /* 0x000fe20003f68000 */
[----:B------:R-:W-:Y:S01]  /*09c0*/  STS [R5.X4+0x1008], R29 ;  /* 0x0010081d05007388 */ /* 0x000fe20000004800 */
[----:B------:R-:W-:Y:S02]  /*09d0*/  @!P2 FSEL R19, R19, R28, P4 ;  /* 0x0000001c1313a208 */ /* 0x000fe40002000000 */
[----:B------:R-:W-:Y:S01]  /*09e0*/  FSEL R17, R20, R0, P5 ;  /* 0x0000000014117208 */ /* 0x000fe20002800000 */
[----:B------:R-:W-:Y:S01]  /*09f0*/  BAR.SYNC.DEFER_BLOCKING 0x0 ;  /* 0x0000000000007b1d */ /* 0x000fe20000010000 */
[----:B------:R-:W-:-:S02]  /*0a00*/  IADD3 R6, P4, R6, 0x800, RZ ;  /* 0x0000080006067810 */ /* 0x000fc40007f9e0ff */
[C---:B0-----:R-:W-:Y:S02]  /*0a10*/  FSEL R22, R21.reuse, R0, !P6 ;  /* 0x0000000015167208 */ /* 0x041fe40007000000 */
[----:B------:R-:W-:Y:S01]  /*0a20*/  IADD3 R8, P5, R8, 0x800, RZ ;  /* 0x0000080008087810 */ /* 0x000fe20007fbe0ff */
[----:B------:R-:W-:Y:S01]  /*0a30*/  IMAD.X R7, RZ, RZ, R7, P4 ;  /* 0x000000ffff077224 */ /* 0x000fe200020e0607 */
[----:B------:R-:W-:Y:S02]  /*0a40*/  @!P2 FSEL R21, R21, R22, P3 ;  /* 0x000000161515a208 */ /* 0x000fe40001800000 */
[----:B------:R-:W-:Y:S01]  /*0a50*/  FSETP.NAN.AND P3, PT, R20, R20, PT ;  /* 0x000000141400720b */ /* 0x000fe20003f68000 */
[----:B------:R-:W-:-:S03]  /*0a60*/  IMAD.X R9, RZ, RZ, R9, P5 ;  /* 0x000000ffff097224 */ /* 0x000fc600028e0609 */
[----:B------:R-:W-:Y:S01]  /*0a70*/  @!P2 FSEL R20, R20, R17, P3 ;  /* 0x000000111414a208 */ /* 0x000fe20001800000 */
[----:B------:R-:W0:Y:S04]  /*0a80*/  LDS.64 R24, [R13] ;  /* 0x000000000d187984 */ /* 0x000e280000000a00 */
[----:B0-----:R0:W-:Y:S01]  /*0a90*/  @!P1 STG.E.64 [R26.64], R24 ;  /* 0x000000181a009986 */ /* 0x0011e2000c101b04 */
[----:B------:R-:W-:Y:S05]  /*0aa0*/  @!P0 BRA `(.L_x_6) ;  /* 0xfffff8f000008947 */ /* 0x000fea000383ffff */
[----:B------:R-:W1:Y:S04]  /*0ab0*/  SHFL.BFLY PT, R5, R18, 0x10, 0x1f ;  /* 0x0e001f0012057f89 */ /* 0x000e6800000e0000 */
[----:B------:R-:W-:Y:S01]  /*0ac0*/  BAR.SYNC.DEFER_BLOCKING 0x0 ;  /* 0x0000000000007b1d */ /* 0x000fe20000010000 */
[----:B------:R-:W-:-:S02]  /*0ad0*/  FSETP.NAN.AND P0, PT, R18, R18, PT ;  /* 0x000000121200720b */ /* 0x000fc40003f08000 */
[----:B------:R-:W-:-:S03]  /*0ae0*/  LOP3.LUT R3, R3, 0x1, R2, 0xf8, !PT ;  /* 0x0000000103037812 */ /* 0x000fc600078ef802 */
[----:B------:R-:W2:Y:S04]  /*0af0*/  SHFL.BFLY PT, R0, R21, 0x10, 0x1f ;  /* 0x0e001f0015007f89 */ /* 0x000ea800000e0000 */
[----:B------:R-:W-:Y:S01]  /*0b00*/  SHFL.BFLY PT, R10, R19, 0x10, 0x1f ;  /* 0x0e001f00130a7f89 */ /* 0x000fe200000e0000 */
[----:B-1----:R-:W-:-:S04]  /*0b10*/  FSETP.GEU.AND P2, PT, R18, R5, PT ;  /* 0x000000051200720b */ /* 0x002fc80003f4e000 */
[C---:B------:R-:W-:Y:S02]  /*0b20*/  FSEL R5, R18.reuse, R5, !P2 ;  /* 0x0000000512057208 */ /* 0x040fe40005000000 */
[C---:B------:R-:W-:Y:S02]  /*0b30*/  FSETP.NAN.AND P2, PT, R21.reuse, R21, PT ;  /* 0x000000151500720b */ /* 0x040fe40003f48000 */
[----:B------:R-:W-:Y:S02]  /*0b40*/  FSEL R6, R18, R5, P0 ;  /* 0x0000000512067208 */ /* 0x000fe40000000000 */
[----:B--2---:R-:W-:-:S03]  /*0b50*/  FSETP.GEU.AND P3, PT, R21, R0, PT ;  /* 0x000000001500720b */ /* 0x004fc60003f6e000 */
[----:B------:R-:W1:Y:S01]  /*0b60*/  SHFL.BFLY PT, R7, R6, 0x8, 0x1f ;  /* 0x0d001f0006077f89 */ /* 0x000e6200000e0000 */
[----:B------:R-:W-:-:S04]  /*0b70*/  FSEL R0, R21, R0, !P3 ;  /* 0x0000000015007208 */ /* 0x000fc80005800000 */
[----:B------:R-:W-:Y:S02]  /*0b80*/  FSEL R0, R21, R0, P2 ;  /* 0x0000000015007208 */ /* 0x000fe40001000000 */
[----:B------:R-:W-:Y:S02]  /*0b90*/  FSETP.NAN.AND P2, PT, R6, R6, PT ;  /* 0x000000060600720b */ /* 0x000fe40003f48000 */
[----:B------:R-:W-:Y:S01]  /*0ba0*/  FSETP.NAN.AND P0, PT, R0, R0, PT ;  /* 0x000000000000720b */ /* 0x000fe20003f08000 */
[----:B------:R-:W2:Y:S01]  /*0bb0*/  SHFL.BFLY PT, R5, R0, 0x8, 0x1f ;  /* 0x0d001f0000057f89 */ /* 0x000ea200000e0000 */
[----:B-1----:R-:W-:Y:S02]  /*0bc0*/  FSETP.GEU.AND P4, PT, R6, R7, PT ;  /* 0x000000070600720b */ /* 0x002fe40003f8e000 */
[----:B--2---:R-:W-:-:S11]  /*0bd0*/  FSETP.GEU.AND P3, PT, R0, R5, PT ;  /* 0x000000050000720b */ /* 0x004fd60003f6e000 */
[----:B------:R-:W-:-:S04]  /*0be0*/  @P4 FSEL R6, R6, R7, P2 ;  /* 0x0000000706064208 */ /* 0x000fc80001000000 */
[----:B------:R-:W-:Y:S01]  /*0bf0*/  FSETP.NAN.AND P2, PT, R6, R6, PT ;  /* 0x000000060600720b */ /* 0x000fe20003f48000 */
[----:B------:R-:W1:Y:S01]  /*0c00*/  SHFL.BFLY PT, R7, R6, 0x4, 0x1f ;  /* 0x0c801f0006077f89 */ /* 0x000e6200000e0000 */
[----:B------:R-:W-:-:S04]  /*0c10*/  @P3 FSEL R0, R0, R5, P0 ;  /* 0x0000000500003208 */ /* 0x000fc80000000000 */
        /* <DEDUP_REMOVED lines=12> */
[----:B------:R-:W-:Y:S02]  /*0ce0*/  @P4 FSEL R6, R6, R7, P2 ;  /* 0x0000000706064208 */ /* 0x000fe40001000000 */
[----:B------:R-:W-:Y:S02]  /*0cf0*/  LOP3.LUT P2, RZ, R2, 0x1f, RZ, 0xc0, !PT ;  /* 0x0000001f02ff7812 */ /* 0x000fe4000784c0ff */
[----:B------:R-:W-:Y:S01]  /*0d00*/  SHF.R.U32.HI R7, RZ, 0x3, R2 ;  /* 0x00000003ff077819 */ /* 0x000fe20000011602 */
[----:B------:R-:W1:Y:S01]  /*0d10*/  SHFL.BFLY PT, R9, R6, 0x1, 0x1f ;  /* 0x0c201f0006097f89 */ /* 0x000e6200000e0000 */
[----:B------:R-:W-:Y:S02]  /*0d20*/  FSETP.NAN.AND P6, PT, R6, R6, PT ;  /* 0x000000060600720b */ /* 0x000fe40003fc8000 */
[----:B------:R-:W-:Y:S02]  /*0d30*/  LOP3.LUT R7, R7, 0x7c, RZ, 0xc0, !PT ;  /* 0x0000007c07077812 */ /* 0x000fe400078ec0ff */
[----:B------:R-:W-:-:S02]  /*0d40*/  @P3 FSEL R0, R0, R5, P0 ;  /* 0x0000000500003208 */ /* 0x000fc40000000000 */
[----:B------:R-:W-:Y:S02]  /*0d50*/  ISETP.GE.AND P0, PT, R2, 0x40, PT ;  /* 0x000000400200780c */ /* 0x000fe40003f06270 */
[----:B------:R-:W-:Y:S01]  /*0d60*/  FSETP.NAN.AND P3, PT, R0, R0, PT ;  /* 0x000000000000720b */ /* 0x000fe20003f68000 */
[----:B------:R-:W2:Y:S01]  /*0d70*/  SHFL.BFLY PT, R5, R0, 0x1, 0x1f ;  /* 0x0c201f0000057f89 */ /* 0x000ea200000e0000 */
[----:B-1----:R-:W-:Y:S02]  /*0d80*/  FSETP.GEU.AND P5, PT, R6, R9, PT ;  /* 0x000000090600720b */ /* 0x002fe40003fae000 */
[----:B--2---:R-:W-:-:S11]  /*0d90*/  FSETP.GEU.AND P4, PT, R0, R5, PT ;  /* 0x000000050000720b */ /* 0x004fd60003f8e000 */
[----:B------:R-:W-:Y:S02]  /*0da0*/  @P5 SEL R6, R6, R9, P6 ;  /* 0x0000000906065207 */ /* 0x000fe40003000000 */
[----:B------:R-:W-:Y:S01]  /*0db0*/  SHFL.BFLY PT, R9, R20, 0x10, 0x1f ;  /* 0x0e001f0014097f89 */ /* 0x000fe200000e0000 */
[----:B------:R-:W-:-:S03]  /*0dc0*/  FSETP.NAN.AND P5, PT, R19, R19, PT ;  /* 0x000000131300720b */ /* 0x000fc60003fa8000 */
[----:B------:R-:W-:Y:S01]  /*0dd0*/  @!P2 STS [R7+0x80], R6 ;  /* 0x000080060700a388 */ /* 0x000fe20000000800 */
[----:B------:R-:W-:-:S05]  /*0de0*/  @P4 SEL R0, R0, R5, P3 ;  /* 0x0000000500004207 */ /* 0x000fca0001800000 */
[----:B------:R-:W-:Y:S04]  /*0df0*/  @!P2 STS [R7], R0 ;  /* 0x000000000700a388 */ /* 0x000fe80000000800 */
[----:B------:R-:W-:Y:S06]  /*0e00*/  BAR.SYNC.DEFER_BLOCKING 0x0 ;  /* 0x0000000000007b1d */ /* 0x000fec0000010000 */
[----:B------:R-:W1:Y:S04]  /*0e10*/  @!P0 LDS R8, [R2.X4] ;  /* 0x0000000002088984 */ /* 0x000e680000004800 */
[----:B-1----:R-:W1:Y:S01]  /*0e20*/  SHFL.BFLY PT, R5, R8, 0x10, 0x1f ;  /* 0x0e001f0008057f89 */ /* 0x002e6200000e0000 */
[----:B------:R-:W-:-:S02]  /*0e30*/  FSETP.NAN.AND P3, PT, R8, R8, PT ;  /* 0x000000080800720b */ /* 0x000fc40003f68000 */
[----:B-1----:R-:W-:-:S04]  /*0e40*/  FSETP.GEU.AND P4, PT, R8, R5, PT ;  /* 0x000000050800720b */ /* 0x002fc80003f8e000 */
[----:B------:R-:W-:Y:S02]  /*0e50*/  FSEL R5, R8, R5, !P4 ;  /* 0x0000000508057208 */ /* 0x000fe40006000000 */
[----:B------:R-:W-:Y:S02]  /*0e60*/  FSETP.NAN.AND P4, PT, R20, R20, PT ;  /* 0x000000141400720b */ /* 0x000fe40003f88000 */
[----:B------:R-:W-:Y:S02]  /*0e70*/  FSEL R5, R8, R5, P3 ;  /* 0x0000000508057208 */ /* 0x000fe40001800000 */
[----:B------:R-:W-:-:S03]  /*0e80*/  FSETP.GT.AND P3, PT, R20, R9, PT ;  /* 0x000000091400720b */ /* 0x000fc60003f64000 */
[----:B------:R-:W1:Y:S01]  /*0e90*/  SHFL.BFLY PT, R0, R5, 0x8, 0x1f ;  /* 0x0d001f0005007f89 */ /* 0x000e6200000e0000 */
[C---:B------:R-:W-:Y:S02]  /*0ea0*/  FSEL R9, R20.reuse, R9, P3 ;  /* 0x0000000914097208 */ /* 0x040fe40001800000 */
[CC--:B------:R-:W-:Y:S02]  /*0eb0*/  FSETP.GT.AND P3, PT, R19.reuse, R10.reuse, PT ;  /* 0x0000000a1300720b */ /* 0x0c0fe40003f64000 */
[----:B------:R-:W-:Y:S02]  /*0ec0*/  FSEL R6, R20, R9, P4 ;  /* 0x0000000914067208 */ /* 0x000fe40002000000 */
[----:B------:R-:W-:Y:S02]  /*0ed0*/  FSEL R10, R19, R10, P3 ;  /* 0x0000000a130a7208 */ /* 0x000fe40001800000 */
[----:B------:R-:W-:Y:S01]  /*0ee0*/  FSETP.NAN.AND P3, PT, R5, R5, PT ;  /* 0x000000050500720b */ /* 0x000fe20003f68000 */
[----:B------:R-:W2:Y:S01]  /*0ef0*/  SHFL.BFLY PT, R9, R6, 0x8, 0x1f ;  /* 0x0d001f0006097f89 */ /* 0x000ea200000e0000 */
[----:B------:R-:W-:-:S02]  /*0f00*/  FSEL R10, R19, R10, P5 ;  /* 0x0000000a130a7208 */ /* 0x000fc40002800000 */
[----:B------:R-:W-:-:S03]  /*0f10*/  FSETP.NAN.AND P6, PT, R6, R6, PT ;  /* 0x000000060600720b */ /* 0x000fc60003fc8000 */
[----:B------:R-:W3:Y:S01]  /*0f20*/  SHFL.BFLY PT, R13, R10, 0x8, 0x1f ;  /* 0x0d001f000a0d7f89 */ /* 0x000ee200000e0000 */
[----:B-1----:R-:W-:Y:S02]  /*0f30*/  FSETP.GEU.AND P4, PT, R5, R0, PT ;  /* 0x000000000500720b */ /* 0x002fe40003f8e000 */
[----:B--2---:R-:W-:-:S11]  /*0f40*/  FSETP.GT.AND P5, PT, R6, R9, PT ;  /* 0x000000090600720b */ /* 0x004fd60003fa4000 */
[----:B------:R-:W-:Y:S02]  /*0f50*/  @P4 FSEL R5, R5, R0, P3 ;  /* 0x0000000005054208 */ /* 0x000fe40001800000 */
[----:B---3--:R-:W-:-:S03]  /*0f60*/  FSETP.GT.AND P4, PT, R10, R13, PT ;  /* 0x0000000d0a00720b */ /* 0x008fc60003f84000 */
[----:B------:R-:W1:Y:S01]  /*0f70*/  SHFL.BFLY PT, R0, R5, 0x4, 0x1f ;  /* 0x0c801f0005007f89 */ /* 0x000e6200000e0000 */
[----:B------:R-:W-:Y:S02]  /*0f80*/  @!P5 FSEL R6, R6, R9, P6 ;  /* 0x000000090606d208 */ /* 0x000fe40003000000 */
[----:B------:R-:W-:Y:S02]  /*0f90*/  FSETP.NAN.AND P5, PT, R10, R10, PT ;  /* 0x0000000a0a00720b */ /* 0x000fe40003fa8000 */
[----:B------:R-:W-:Y:S01]  /*0fa0*/  FSETP.NAN.AND P6, PT, R6, R6, PT ;  /* 0x000000060600720b */ /* 0x000fe20003fc8000 */
[----:B------:R-:W2:Y:S04]  /*0fb0*/  SHFL.BFLY PT, R9, R6, 0x4, 0x1f ;  /* 0x0c801f0006097f89 */ /* 0x000ea800000e0000 */
[----:B------:R-:W-:-:S02]  /*0fc0*/  @!P4 FSEL R10, R10, R13, P5 ;  /* 0x0000000d0a0ac208 */ /* 0x000fc40002800000 */
        /* <DEDUP_REMOVED lines=14> */
[----:B-1----:R-:W-:-:S13]  /*10b0*/  FSETP.GEU.AND P3, PT, R5, R0, PT ;  /* 0x000000000500720b */ /* 0x002fda0003f6e000 */
[----:B------:R-:W-:Y:S02]  /*10c0*/  @P3 FSEL R5, R5, R0, P4 ;  /* 0x0000000005053208 */ /* 0x000fe40002000000 */
[----:B--2---:R-:W-:Y:S02]  /*10d0*/  FSETP.GT.AND P3, PT, R6, R9, PT ;  /* 0x000000090600720b */ /* 0x004fe40003f64000 */
[----:B---3--:R-:W-:Y:S01]  /*10e0*/  FSETP.GT.AND P5, PT, R10, R13, PT ;  /* 0x0000000d0a00720b */ /* 0x008fe20003fa4000 */
[----:B------:R-:W1:Y:S10]  /*10f0*/  SHFL.BFLY PT, R0, R5, 0x1, 0x1f ;  /* 0x0c201f0005007f89 */ /* 0x000e7400000e0000 */
[----:B------:R-:W-:-:S02]  /*1100*/  @!P3 FSEL R6, R6, R9, P6 ;  /* 0x000000090606b208 */ /* 0x000fc40003000000 */
[----:B------:R-:W-:Y:S02]  /*1110*/  FSETP.NAN.AND P6, PT, R10, R10, PT ;  /* 0x0000000a0a00720b */ /* 0x000fe40003fc8000 */
[----:B------:R-:W-:Y:S02]  /*1120*/  ISETP.LT.AND P3, PT, R2, 0x40, !P2 ;  /* 0x000000400200780c */ /* 0x000fe40005761270 */
[----:B------:R-:W-:Y:S02]  /*1130*/  @!P5 FSEL R10, R10, R13, P6 ;  /* 0x0000000d0a0ad208 */ /* 0x000fe40003000000 */
[----:B------:R-:W-:Y:S01]  /*1140*/  FSETP.NAN.AND P5, PT, R5, R5, PT ;  /* 0x000000050500720b */ /* 0x000fe20003fa8000 */
[----:B------:R-:W2:Y:S01]  /*1150*/  SHFL.BFLY PT, R13, R6, 0x1, 0x1f ;  /* 0x0c201f00060d7f89 */ /* 0x000ea200000e0000 */
[----:B------:R-:W-:-:S03]  /*1160*/  FSETP.NAN.AND P6, PT, R6, R6, PT ;  /* 0x000000060600720b */ /* 0x000fc60003fc8000 */
[----:B------:R-:W3:Y:S01]  /*1170*/  SHFL.BFLY PT, R15, R10, 0x1, 0x1f ;  /* 0x0c201f000a0f7f89 */ /* 0x000ee200000e0000 */
[----:B-1----:R-:W-:-:S13]  /*1180*/  FSETP.GEU.AND P4, PT, R5, R0, PT ;  /* 0x000000000500720b */ /* 0x002fda0003f8e000 */
[----:B------:R-:W-:Y:S02]  /*1190*/  @P4 SEL R5, R5, R0, P5 ;  /* 0x0000000005054207 */ /* 0x000fe40002800000 */
[----:B------:R-:W-:-:S03]  /*11a0*/  LOP3.LUT R0, R2, 0x1, RZ, 0xc0, !PT ;  /* 0x0000000102007812 */ /* 0x000fc600078ec0ff */
[----:B------:R-:W-:Y:S04]  /*11b0*/  @P3 STS [R2.X4], R5 ;  /* 0x0000000502003388 */ /* 0x000fe80000004800 */
[----:B------:R-:W-:Y:S01]  /*11c0*/  BAR.SYNC.DEFER_BLOCKING 0x0 ;  /* 0x0000000000007b1d */ /* 0x000fe20000010000 */
[----:B--2---:R-:W-:Y:S02]  /*11d0*/  FSETP.GT.AND P5, PT, R6, R13, PT ;  /* 0x0000000d0600720b */ /* 0x004fe40003fa4000 */
[----:B---3--:R-:W-:-:S11]  /*11e0*/  FSETP.GT.AND P4, PT, R10, R15, PT ;  /* 0x0000000f0a00720b */ /* 0x008fd60003f84000 */
[----:B------:R-:W-:Y:S02]  /*11f0*/  @!P5 SEL R6, R6, R13, P6 ;  /* 0x0000000d0606d207 */ /* 0x000fe40003000000 */
[----:B------:R-:W-:-:S04]  /*1200*/  FSETP.NAN.AND P5, PT, R10, R10, PT ;  /* 0x0000000a0a00720b */ /* 0x000fc80003fa8000 */
[----:B------:R-:W-:Y:S01]  /*1210*/  @!P4 SEL R10, R10, R15, P5 ;  /* 0x0000000f0a0ac207 */ /* 0x000fe20002800000 */
[----:B------:R-:W-:Y:S04]  /*1220*/  LDS R8, [RZ] ;  /* 0x00000000ff087984 */ /* 0x000fe80000000800 */
[----:B------:R-:W1:Y:S04]  /*1230*/  LDS R9, [0x80] ;  /* 0x00008000ff097984 */ /* 0x000e680000000800 */
[----:B------:R-:W-:Y:S06]  /*1240*/  BAR.SYNC.DEFER_BLOCKING 0x0 ;  /* 0x0000000000007b1d */ /* 0x000fec0000010000 */
[----:B-1----:R-:W-:Y:S04]  /*1250*/  STS.64 [RZ], R8 ;  /* 0x00000008ff007388 */ /* 0x002fe80000000a00 */
[----:B------:R-:W-:Y:S06]  /*1260*/  BAR.SYNC.DEFER_BLOCKING 0x0 ;  /* 0x0000000000007b1d */ /* 0x000fec0000010000 */
[----:B------:R-:W-:Y:S04]  /*1270*/  LDS R5, [R0.X4] ;  /* 0x0000000000057984 */ /* 0x000fe80000004800 */
[----:B------:R-:W-:Y:S06]  /*1280*/  BAR.SYNC.DEFER_BLOCKING 0x0 ;  /* 0x0000000000007b1d */ /* 0x000fec0000010000 */
[----:B------:R-:W-:Y:S04]  /*1290*/  @!P2 STS [R7], R6 ;  /* 0x000000060700a388 */ /* 0x000fe80000000800 */
[----:B------:R-:W-:Y:S04]  /*12a0*/  @!P2 STS [R7+0x80], R10 ;  /* 0x0000800a0700a388 */ /* 0x000fe80000000800 */
[----:B------:R-:W-:Y:S06]  /*12b0*/  BAR.SYNC.DEFER_BLOCKING 0x0 ;  /* 0x0000000000007b1d */ /* 0x000fec0000010000 */
[----:B------:R-:W1:Y:S04]  /*12c0*/  @!P0 LDS R12, [R2.X4] ;  /* 0x00000000020c8984 */ /* 0x000e680000004800 */
[----:B-1----:R-:W1:Y:S01]  /*12d0*/  SHFL.BFLY PT, R13, R12, 0x10, 0x1f ;  /* 0x0e001f000c0d7f89 */ /* 0x002e6200000e0000 */
[----:B------:R-:W-:-:S02]  /*12e0*/  FSETP.NAN.AND P2, PT, R12, R12, PT ;  /* 0x0000000c0c00720b */ /* 0x000fc40003f48000 */
[----:B-1----:R-:W-:-:S04]  /*12f0*/  FSETP.GT.AND P0, PT, R12, R13, PT ;  /* 0x0000000d0c00720b */ /* 0x002fc80003f04000 */
[----:B------:R-:W-:-:S04]  /*1300*/  FSEL R13, R12, R13, P0 ;  /* 0x0000000d0c0d7208 */ /* 0x000fc80000000000 */
[----:B------:R-:W-:-:S04]  /*1310*/  FSEL R13, R12, R13, P2 ;  /* 0x0000000d0c0d7208 */ /* 0x000fc80001000000 */
[C---:B------:R-:W-:Y:S01]  /*1320*/  FSETP.NAN.AND P2, PT, R13.reuse, R13, PT ;  /* 0x0000000d0d00720b */ /* 0x040fe20003f48000 */
[----:B------:R-:W1:Y:S02]  /*1330*/  SHFL.BFLY PT, R14, R13, 0x8, 0x1f ;  /* 0x0d001f000d0e7f89 */ /* 0x000e6400000e0000 */
[----:B-1----:R-:W-:-:S13]  /*1340*/  FSETP.GT.AND P0, PT, R13, R14, PT ;  /* 0x0000000e0d00720b */ /* 0x002fda0003f04000 */
[----:B------:R-:W-:-:S04]  /*1350*/  @!P0 FSEL R13, R13, R14, P2 ;  /* 0x0000000e0d0d8208 */ /* 0x000fc80001000000 */
        /* <DEDUP_REMOVED lines=11> */
[----:B------:R-:W-:Y:S02]  /*1410*/  @!P0 SEL R13, R13, R6, P2 ;  /* 0x000000060d0d8207 */ /* 0x000fe40001000000 */
[C---:B------:R-:W-:Y:S02]  /*1420*/  FSETP.GE.AND P0, PT, R8.reuse, RZ, PT ;  /* 0x000000ff0800720b */ /* 0x040fe40003f06000 */
[C---:B------:R-:W-:Y:S01]  /*1430*/  FSETP.GE.AND P2, PT, R9.reuse, RZ, PT ;  /* 0x000000ff0900720b */ /* 0x040fe20003f46000 */
[----:B------:R-:W-:Y:S01]  /*1440*/  @P3 STS [R2.X4], R13 ;  /* 0x0000000d02003388 */ /* 0x000fe20000004800 */
[----:B------:R-:W-:Y:S02]  /*1450*/  FSEL R8, R8, RZ, !P0 ;  /* 0x000000ff08087208 */ /* 0x000fe40004000000 */
[----:B------:R-:W-:Y:S01]  /*1460*/  FSEL R9, R9, RZ, !P2 ;  /* 0x000000ff09097208 */ /* 0x000fe20005000000 */
[----:B------:R-:W-:Y:S02]  /*1470*/  BAR.SYNC.DEFER_BLOCKING 0x0 ;  /* 0x0000000000007b1d */ /* 0x000fe40000010000 */
[----:B------:R-:W-:-:S02]  /*1480*/  FADD R8, RZ, -R8 ;  /* 0x80000008ff087221 */ /* 0x000fc40000000000 */
[----:B------:R-:W-:-:S03]  /*1490*/  FADD R9, RZ, -R9 ;  /* 0x80000009ff097221 */ /* 0x000fc60000000000 */
[----:B------:R-:W-:Y:S02]  /*14a0*/  FSETP.NAN.AND P3, PT, R8, R8, PT ;  /* 0x000000080800720b */ /* 0x000fe40003f68000 */
[----:B------:R-:W-:Y:S01]  /*14b0*/  FSETP.NAN.AND P4, PT, R9, R9, PT ;  /* 0x000000090900720b */ /* 0x000fe20003f88000 */
[----:B------:R-:W1:Y:S04]  /*14c0*/  LDS R6, [RZ] ;  /* 0x00000000ff067984 */ /* 0x000e680000000800 */
[----:B------:R-:W2:Y:S04]  /*14d0*/  LDS R7, [0x80] ;  /* 0x00008000ff077984 */ /* 0x000ea80000000800 */
[----:B------:R-:W-:Y:S01]  /*14e0*/  BAR.SYNC.DEFER_BLOCKING 0x0 ;  /* 0x0000000000007b1d */ /* 0x000fe20000010000 */
[----:B-1----:R-:W-:-:S05]  /*14f0*/  FSETP.GTU.AND P0, PT, R6, RZ, PT ;  /* 0x000000ff0600720b */ /* 0x002fca0003f0c000 */
[----:B--2---:R1:W-:Y:S01]  /*1500*/  STS.64 [RZ], R6 ;  /* 0x00000006ff007388 */ /* 0x0043e20000000a00 */
[----:B------:R-:W-:-:S03]  /*1510*/  FSEL R13, R6, RZ, P0 ;  /* 0x000000ff060d7208 */ /* 0x000fc60000000000 */
[----:B------:R-:W-:Y:S01]  /*1520*/  BAR.SYNC.DEFER_BLOCKING 0x0 ;  /* 0x0000000000007b1d */ /* 0x000fe20000010000 */
[C---:B------:R-:W-:Y:S02]  /*1530*/  FSETP.GTU.AND P2, PT, R7.reuse, RZ, PT ;  /* 0x000000ff0700720b */ /* 0x040fe40003f4c000 */
[CC--:B------:R-:W-:Y:S02]  /*1540*/  FSETP.GT.AND P0, PT, R8.reuse, R13.reuse, PT ;  /* 0x0000000d0800720b */ /* 0x0c0fe40003f04000 */
[----:B------:R-:W-:Y:S02]  /*1550*/  FSEL R10, R7, RZ, P2 ;  /* 0x000000ff070a7208 */ /* 0x000fe40001000000 */
[----:B------:R-:W-:Y:S01]  /*1560*/  @!P3 FSEL R8, R8, R13, P0 ;  /* 0x0000000d0808b208 */ /* 0x000fe20000000000 */
[----:B------:R-:W-:Y:S01]  /*1570*/  IMAD.MOV.U32 R13, RZ, RZ, 0x3f800000 ;  /* 0x3f800000ff0d7424 */ /* 0x000fe200078e00ff */
[----:B------:R-:W-:-:S03]  /*1580*/  FSETP.GT.AND P2, PT, R9, R10, PT ;  /* 0x0000000a0900720b */ /* 0x000fc60003f44000 */
[----:B------:R-:W-:Y:S01]  /*1590*/  FMUL R8, R8, 0.0078740157186985015869 ;  /* 0x3c01020408087820 */ /* 0x000fe20000400000 */
[----:B------:R-:W-:-:S04]  /*15a0*/  @!P4 FSEL R9, R9, R10, P2 ;  /* 0x0000000a0909c208 */ /* 0x000fc80001000000 */
[C---:B------:R-:W-:Y:S01]  /*15b0*/  FSETP.GT.AND P0, PT, R8.reuse, 9.9999997473787516356e-06, PT ;  /* 0x3727c5ac0800780b */ /* 0x040fe20003f04000 */
[----:B------:R-:W-:Y:S01]  /*15c0*/  FMUL R10, R9, 0.0078740157186985015869 ;  /* 0x3c010204090a7820 */ /* 0x000fe20000400000 */
[----:B------:R-:W-:-:S04]  /*15d0*/  FSETP.NAN.AND P2, PT, R8, R8, PT ;  /* 0x000000080800720b */ /* 0x000fc80003f48000 */
[----:B------:R-:W-:Y:S01]  /*15e0*/  FSETP.GT.AND P3, PT, R10, 9.9999997473787516356e-06, PT ;  /* 0x3727c5ac0a00780b */ /* 0x000fe20003f64000 */
[----:B------:R-:W2:Y:S06]  /*15f0*/  LDS R0, [R0.X4] ;  /* 0x0000000000007984 */ /* 0x000eac0000004800 */
[----:B------:R-:W-:Y:S02]  /*1600*/  @!P0 FSEL R8, R8, 9.9999997473787516356e-06, P2 ;  /* 0x3727c5ac08088808 */ /* 0x000fe40001000000 */
[----:B------:R-:W-:Y:S02]  /*1610*/  FSETP.NAN.AND P0, PT, R10, R10, PT ;  /* 0x0000000a0a00720b */ /* 0x000fe40003f08000 */
[----:B------:R-:W-:-:S02]  /*1620*/  FSETP.GT.AND P2, PT, |R8|, 8.50705917302346158658e+37, PT ;  /* 0x7e8000000800780b */ /* 0x000fc40003f44200 */
[----:B------:R-:W-:Y:S02]  /*1630*/  @!P3 FSEL R10, R10, 9.9999997473787516356e-06, P0 ;  /* 0x3727c5ac0a0ab808 */ /* 0x000fe40000000000 */
[----:B------:R-:W-:Y:S02]  /*1640*/  FSETP.GEU.AND P4, PT, |R8|, 1.175494350822287508e-38, PT ;  /* 0x008000000800780b */ /* 0x000fe40003f8e200 */
[----:B------:R-:W-:Y:S02]  /*1650*/  FSETP.GT.AND P3, PT, |R10|, 8.50705917302346158658e+37, PT ;  /* 0x7e8000000a00780b */ /* 0x000fe40003f64200 */
[----:B------:R-:W-:Y:S01]  /*1660*/  LOP3.LUT P0, RZ, R2, 0x3fe, RZ, 0xc0, !PT ;  /* 0x000003fe02ff7812 */ /* 0x000fe2000780c0ff */
[----:B------:R-:W-:Y:S01]  /*1670*/  IMAD.MOV.U32 R2, RZ, RZ, 0x2 ;  /* 0x00000002ff027424 */ /* 0x000fe200078e00ff */
[----:B------:R-:W-:Y:S02]  /*1680*/  FSETP.GEU.AND P5, PT, |R10|, 1.175494350822287508e-38, PT ;  /* 0x008000000a00780b */ /* 0x000fe40003fae200 */
[C---:B------:R-:W-:Y:S01]  /*1690*/  ISETP.LT.AND P0, PT, R3.reuse, 0xe10, !P0 ;  /* 0x00000e100300780c */ /* 0x040fe20004701270 */
[----:B------:R-:W-:Y:S01]  /*16a0*/  @P2 FMUL R8, R8, 0.25 ;  /* 0x3e80000008082820 */ /* 0x000fe20000400000 */
[----:B-1----:R-:W-:-:S03]  /*16b0*/  IMAD.WIDE R6, R3, R2, c[0x0][0x190] ;  /* 0x0000640003067625 */ /* 0x002fc600078e0202 */
[----:B------:R-:W-:Y:S02]  /*16c0*/  @!P4 FMUL R8, R8, 16777216 ;  /* 0x4b8000000808c820 */ /* 0x000fe40000400000 */
[----:B------:R-:W-:Y:S02]  /*16d0*/  @P3 FMUL R10, R10, 0.25 ;  /* 0x3e8000000a0a3820 */ /* 0x000fe40000400000 */
[----:B------:R1:W3:Y:S02]  /*16e0*/  MUFU.RCP R12, R8 ;  /* 0x00000008000c7308 */ /* 0x0002e40000001000 */
[----:B------:R-:W-:-:S06]  /*16f0*/  @!P5 FMUL R10, R10, 16777216 ;  /* 0x4b8000000a0ad820 */ /* 0x000fcc0000400000 */
[----:B------:R-:W4:Y:S01]  /*1700*/  MUFU.RCP R10, R10 ;  /* 0x0000000a000a7308 */ /* 0x000f220000001000 */
[----:B--2---:R-:W-:Y:S01]  /*1710*/  F2FP.BF16.PACK_AB R0, R0, R5 ;  /* 0x000000050000723e */ /* 0x004fe200000010ff */
[----:B-1----:R-:W-:Y:S01]  /*1720*/  IMAD.WIDE R8, R3, R2, c[0x0][0x198] ;  /* 0x0000660003087625 */ /* 0x002fe200078e0202 */
[C---:B------:R-:W-:Y:S02]  /*1730*/  FSEL R5, R13.reuse, 0.25, !P2 ;  /* 0x3e8000000d057808 */ /* 0x040fe40005000000 */
[----:B------:R-:W-:Y:S01]  /*1740*/  PRMT R14, R0, 0x7632, R14 ;  /* 0x00007632000e7816 */ /* 0x000fe2000000000e */
[----:B------:R1:W-:Y:S01]  /*1750*/  @P0 STG.E.U16 [R6.64], R0 ;  /* 0x0000000006000986 */ /* 0x0003e2000c101504 */
[----:B------:R-:W-:Y:S01]  /*1760*/  FSEL R13, R13, 0.25, !P3 ;  /* 0x3e8000000d0d7808 */ /* 0x000fe20005800000 */
[----:B------:R-:W-:Y:S01]  /*1770*/  @!P4 FMUL R5, R5, 16777216 ;  /* 0x4b8000000505c820 */ /* 0x000fe20000400000 */
[----:B------:R-:W-:Y:S01]  /*1780*/  SHF.R.U32.HI R2, RZ, 0x6, R11 ;  /* 0x00000006ff027819 */ /* 0x000fe2000001160b */
[----:B------:R1:W-:Y:S01]  /*1790*/  @P0 STG.E.U16 [R8.64], R14 ;  /* 0x0000000e08000986 */ /* 0x0003e2000c101504 */
[----:B------:R-:W-:Y:S01]  /*17a0*/  IMAD.MOV.U32 R3, RZ, RZ, -0x400 ;  /* 0xfffffc00ff037424 */ /* 0x000fe200078e00ff */
[----:B------:R-:W-:Y:S01]  /*17b0*/  @!P5 FMUL R13, R13, 16777216 ;  /* 0x4b8000000d0dd820 */ /* 0x000fe20000400000 */
[----:B---3--:R-:W-:Y:S01]  /*17c0*/  FMUL R12, R12, R5 ;  /* 0x000000050c0c7220 */ /* 0x008fe20000400000 */
[----:B------:R-:W-:Y:S01]  /*17d0*/  BAR.SYNC.DEFER_BLOCKING 0x0 ;  /* 0x0000000000007b1d */ /* 0x000fe20000010000 */
[----:B------:R-:W-:Y:S01]  /*17e0*/  IMAD.MOV.U32 R5, RZ, RZ, -0x1 ;  /* 0xffffffffff057424 */ /* 0x000fe200078e00ff */
[----:B----4-:R-:W-:-:S04]  /*17f0*/  FMUL R10, R10, R13 ;  /* 0x0000000d0a0a7220 */ /* 0x010fc80000400000 */
[----:B------:R1:W-:Y:S04]  /*1800*/  STS [RZ], R12 ;  /* 0x0000000cff007388 */ /* 0x0003e80000000800 */
[----:B------:R1:W-:Y:S04]  /*1810*/  STS [0x8], R10 ;  /* 0x0000080aff007388 */ /* 0x0003e80000000800 */
[----:B------:R-:W-:Y:S06]  /*1820*/  BAR.SYNC.DEFER_BLOCKING 0x0 ;  /* 0x0000000000007b1d */ /* 0x000fec0000010000 */
[----:B-1----:R-:W2:Y:S02]  /*1830*/  LDS R2, [R2] ;  /* 0x0000000002027984 */ /* 0x002ea40000000800 */
.L_x_10:
[----:B------:R-:W-:Y:S01]  /*1840*/  IADD3 R8, R4, 0x400, R3 ;  /* 0x0000040004087810 */ /* 0x000fe20007ffe003 */
[----:B------:R-:W-:Y:S01]  /*1850*/  IMAD.MOV.U32 R11, RZ, RZ, 0x4 ;  /* 0x00000004ff0b7424 */ /* 0x000fe200078e00ff */
[----:B------:R-:W-:-:S03]  /*1860*/  CS2R R6, SRZ ;  /* 0x0000000000067805 */ /* 0x000fc6000001ff00 */
[----:B------:R-:W-:-:S05]  /*1870*/  IMAD.WIDE R10, R8, R11, c[0x0][0x188] ;  /* 0x00006200080a7625 */ /* 0x000fca00078e020b */
[----:B------:R-:W3:Y:S01]  /*1880*/  @!P1 LDG.E.EF.64 R6, [R10.64] ;  /* 0x000000040a069981 */ /* 0x000ee2000c0e1b00 */
[----:B------:R-:W-:Y:S01]  /*1890*/  BSSY B0, `(.L_x_7) ;  /* 0x0000031000007945 */ /* 0x000fe20003800000 */
[----:B---3--:R-:W-:Y:S01]  /*18a0*/  FMUL R9, R6, R6 ;  /* 0x0000000606097220 */ /* 0x008fe20000400000 */
[----:B------:R-:W-:-:S03]  /*18b0*/  FMUL R0, R7, R7 ;  /* 0x0000000707007220 */ /* 0x000fc60000400000 */
[----:B------:R-:W-:Y:S01]  /*18c0*/  FMUL R9, R9, R6 ;  /* 0x0000000609097220 */ /* 0x000fe20000400000 */
[----:B------:R-:W-:-:S03]  /*18d0*/  FMUL R0, R0, R7 ;  /* 0x0000000700007220 */ /* 0x000fc60000400000 */
[----:B------:R-:W-:Y:S01]  /*18e0*/  FFMA R9, R9, 0.044714998453855514526, R6 ;  /* 0x3d37271309097823 */ /* 0x000fe20000000006 */
[----:B------:R-:W-:-:S03]  /*18f0*/  FFMA R10, R0, 0.044714998453855514526, R7 ;  /* 0x3d372713000a7823 */ /* 0x000fc60000000007 */
[----:B------:R-:W-:Y:S01]  /*1900*/  FMUL R13, R9, 0.79788458347320556641 ;  /* 0x3f4c422a090d7820 */ /* 0x000fe20000400000 */
[----:B------:R-:W-:Y:S01]  /*1910*/  FMUL R15, R10, 0.79788458347320556641 ;  /* 0x3f4c422a0a0f7820 */ /* 0x000fe20000400000 */
[----:B------:R-:W-:Y:S02]  /*1920*/  FMUL R10, R6, 0.5 ;  /* 0x3f000000060a7820 */ /* 0x000fe40000400000 */
[----:B------:R-:W-:-:S05]  /*1930*/  FADD.FTZ R14, |R13|, -RZ ;  /* 0x800000ff0d0e7221 */ /* 0x000fca0000010200 */
[----:B------:R-:W-:-:S13]  /*1940*/  FSETP.GE.AND P2, PT, R14, 0.60000002384185791016, PT ;  /* 0x3f19999a0e00780b */ /* 0x000fda0003f46000 */
[C---:B------:R-:W-:Y:S01]  /*1950*/  @P2 FMUL R9, R14.reuse, 2.8853900432586669922 ;  /* 0x4038aa3b0e092820 */ /* 0x040fe20000400000 */
[----:B------:R-:W-:Y:S01]  /*1960*/  @P2 IMAD.MOV.U32 R17, RZ, RZ, 0x3f800000 ;  /* 0x3f800000ff112424 */ /* 0x000fe200078e00ff */
[----:B------:R-:W-:Y:S01]  /*1970*/  @!P2 FMUL R11, R13, R13 ;  /* 0x0000000d0d0ba220 */ /* 0x000fe20000400000 */
[----:B------:R-:W-:Y:S01]  /*1980*/  @!P2 IMAD.MOV.U32 R0, RZ, RZ, 0x3c80f082 ;  /* 0x3c80f082ff00a424 */ /* 0x000fe200078e00ff */
[----:B------:R-:W-:Y:S02]  /*1990*/  @P2 FSETP.GE.AND P0, PT, R14, 9.010913848876953125, PT ;  /* 0x41102cb40e00280b */ /* 0x000fe40003f06000 */
[----:B------:R-:W1:Y:S01]  /*19a0*/  @P2 MUFU.EX2 R9, R9 ;  /* 0x0000000900092308 */ /* 0x000e620000000800 */
[----:B------:R-:W-:-:S04]  /*19b0*/  @!P2 FFMA.FTZ R0, R11, R0, -0.052303962409496307373 ;  /* 0xbd563cae0b00a423 */ /* 0x000fc80000010000 */
[----:B------:R-:W-:-:S04]  /*19c0*/  @!P2 FFMA.FTZ R0, R11, R0, 0.1331529766321182251 ;  /* 0x3e0859410b00a423 */ /* 0x000fc80000010000 */
[----:B------:R-:W-:-:S04]  /*19d0*/  @!P2 FFMA.FTZ R0, R11, R0, -0.33332768082618713379 ;  /* 0xbeaaa9ed0b00a423 */ /* 0x000fc80000010000 */
[----:B------:R-:W-:Y:S01]  /*19e0*/  @!P2 FFMA.FTZ R0, R11, R0, RZ ;  /* 0x000000000b00a223 */ /* 0x000fe200000100ff */
[----:B------:R-:W-:Y:S01]  /*19f0*/  FMUL R11, R7, 0.5 ;  /* 0x3f000000070b7820 */ /* 0x000fe20000400000 */
[----:B-1----:R-:W-:-:S06]  /*1a00*/  @P2 FADD R12, R9, 1 ;  /* 0x3f800000090c2421 */ /* 0x002fcc0000000000 */
[----:B------:R-:W1:Y:S02]  /*1a10*/  @P2 MUFU.RCP R12, R12 ;  /* 0x0000000c000c2308 */ /* 0x000e640000001000 */
[----:B-1----:R-:W-:Y:S01]  /*1a20*/  @P2 FFMA.FTZ R9, R12, -2, R17 ;  /* 0xc00000000c092823 */ /* 0x002fe20000010011 */
[----:B------:R-:W-:-:S04]  /*1a30*/  FADD.FTZ R12, |R15|, -RZ ;  /* 0x800000ff0f0c7221 */ /* 0x000fc80000010200 */
[----:B------:R-:W-:Y:S02]  /*1a40*/  @P2 FSEL R9, R9, 1, !P0 ;  /* 0x3f80000009092808 */ /* 0x000fe40004000000 */
[----:B------:R-:W-:Y:S02]  /*1a50*/  FSETP.GE.AND P0, PT, R12, 0.60000002384185791016, PT ;  /* 0x3f19999a0c00780b */ /* 0x000fe40003f06000 */
[--C-:B------:R-:W-:Y:S01]  /*1a60*/  @P2 LOP3.LUT R9, R9, 0x80000000, R13.reuse, 0xf8, !PT ;  /* 0x8000000009092812 */ /* 0x100fe200078ef80d */
[----:B------:R-:W-:-:S10]  /*1a70*/  @!P2 FFMA.FTZ R9, R13, R0, R13 ;  /* 0x000000000d09a223 */ /* 0x000fd4000001000d */
[----:B------:R-:W-:Y:S05]  /*1a80*/  @!P0 BRA `(.L_x_8) ;  /* 0x000000a000008947 */ /* 0x000fea0003800000 */
[C---:B------:R-:W-:Y:S01]  /*1a90*/  FMUL R6, R12.reuse, 2.8853900432586669922 ;  /* 0x4038aa3b0c067820 */ /* 0x040fe20000400000 */
[----:B------:R-:W-:Y:S01]  /*1aa0*/  IMAD.MOV.U32 R0, RZ, RZ, 0x3f800000 ;  /* 0x3f800000ff007424 */ /* 0x000fe200078e00ff */
[----:B------:R-:W-:-:S04]  /*1ab0*/  FSETP.GE.AND P0, PT, R12, 9.010913848876953125, PT ;  /* 0x41102cb40c00780b */ /* 0x000fc80003f06000 */
[----:B------:R-:W1:Y:S02]  /*1ac0*/  MUFU.EX2 R6, R6 ;  /* 0x0000000600067308 */ /* 0x000e640000000800 */
[----:B-1----:R-:W-:-:S06]  /*1ad0*/  FADD R7, R6, 1 ;  /* 0x3f80000006077421 */ /* 0x002fcc0000000000 */
[----:B------:R-:W1:Y:S02]  /*1ae0*/  MUFU.RCP R7, R7 ;  /* 0x0000000700077308 */ /* 0x000e640000001000 */
[----:B-1----:R-:W-:-:S05]  /*1af0*/  FFMA.FTZ R0, R7, -2, R0 ;  /* 0xc000000007007823 */ /* 0x002fca0000010000 */
[----:B------:R-:W-:-:S04]  /*1b00*/  FSEL R0, R0, 1, !P0 ;  /* 0x3f80000000007808 */ /* 0x000fc80004000000 */
[----:B------:R-:W-:Y:S01]  /*1b10*/  LOP3.LUT R0, R0, 0x80000000, R15, 0xf8, !PT ;  /* 0x8000000000007812 */ /* 0x000fe200078ef80f */
[----:B------:R-:W-:Y:S05]  /*1b20*/  BRA `(.L_x_9) ;  /* 0x0000007000007947 */ /* 0x000fea0003800000 */
.L_x_8:
[----:B------:R-:W-:Y:S01]  /*1b30*/  IMAD.MOV.U32 R0, RZ, RZ, 0x3c80f082 ;  /* 0x3c80f082ff007424 */ /* 0x000fe200078e00ff */
[----:B------:R-:W-:-:S04]  /*1b40*/  FMUL R7, R15, R15 ;  /* 0x0000000f0f077220 */ /* 0x000fc80000400000 */
[----:B------:R-:W-:-:S04]  /*1b50*/  FFMA.FTZ R0, R7, R0, -0.052303962409496307373 ;  /* 0xbd563cae07007423 */ /* 0x000fc80000010000 */
[----:B------:R-:W-:-:S04]  /*1b60*/  FFMA.FTZ R0, R7, R0, 0.1331529766321182251 ;  /* 0x3e08594107007423 */ /* 0x000fc80000010000 */
[----:B------:R-:W-:-:S04]  /*1b70*/  FFMA.FTZ R0, R7, R0, -0.33332768082618713379 ;  /* 0xbeaaa9ed07007423 */ /* 0x000fc80000010000 */
[----:B------:R-:W-:-:S04]  /*1b80*/  FFMA.FTZ R0, R7, R0, RZ ;  /* 0x0000000007007223 */ /* 0x000fc800000100ff */
[----:B------:R-:W-:Y:S02]  /*1b90*/  FFMA.FTZ R0, R0, R15, R15 ;  /* 0x0000000f00007223 */ /* 0x000fe4000001000f */
.L_x_9:
[----:B------:R-:W-:Y:S05]  /*1ba0*/  BSYNC B0 ;  /* 0x0000000000007941 */ /* 0x000fea0003800000 */
.L_x_7:
[----:B------:R-:W-:Y:S01]  /*1bb0*/  FADD R9, R9, 1 ;  /* 0x3f80000009097421 */ /* 0x000fe20000000000 */
[----:B------:R-:W-:-:S03]  /*1bc0*/  FADD R0, R0, 1 ;  /* 0x3f80000000007421 */ /* 0x000fc60000000000 */
[----:B------:R-:W-:Y:S01]  /*1bd0*/  FMUL R9, R9, R10 ;  /* 0x0000000a09097220 */ /* 0x000fe20000400000 */
[----:B------:R-:W-:-:S03]  /*1be0*/  FMUL R7, R0, R11 ;  /* 0x0000000b00077220 */ /* 0x000fc60000400000 */
[C---:B--2---:R-:W-:Y:S01]  /*1bf0*/  FMUL R9, R2.reuse, R9 ;  /* 0x0000000902097220 */ /* 0x044fe20000400000 */
[----:B------:R-:W-:-:S03]  /*1c00*/  FMUL R7, R2, R7 ;  /* 0x0000000702077220 */ /* 0x000fc60000400000 */
[----:B------:R-:W1:Y:S08]  /*1c10*/  FRND R0, R9 ;  /* 0x0000000900007307 */ /* 0x000e700000201000 */
[----:B------:R-:W2:Y:S01]  /*1c20*/  FRND R10, R7 ;  /* 0x00000007000a7307 */ /* 0x000ea20000201000 */
[C---:B-1----:R-:W-:Y:S02]  /*1c30*/  FSETP.GT.AND P2, PT, R0.reuse, -127, PT ;  /* 0xc2fe00000000780b */ /* 0x042fe40003f44000 */
[----:B------:R-:W-:-:S02]  /*1c40*/  FSETP.NAN.AND P3, PT, R0, R0, PT ;  /* 0x000000000000720b */ /* 0x000fc40003f68000 */
[----:B--2---:R-:W-:-:S09]  /*1c50*/  FSETP.GT.AND P0, PT, R10, -127, PT ;  /* 0xc2fe00000a00780b */ /* 0x004fd20003f04000 */
[----:B------:R-:W-:Y:S02]  /*1c60*/  @!P2 FSEL R0, R0, -127, P3 ;  /* 0xc2fe00000000a808 */ /* 0x000fe40001800000 */
[----:B------:R-:W-:Y:S02]  /*1c70*/  FSETP.NAN.AND P2, PT, R10, R10, PT ;  /* 0x0000000a0a00720b */ /* 0x000fe40003f48000 */
[----:B------:R-:W1:Y:S01]  /*1c80*/  F2I.S16.TRUNC.NTZ R11, R0 ;  /* 0x00000000000b7305 */ /* 0x000e62000020e900 */
[----:B------:R-:W-:Y:S02]  /*1c90*/  FSETP.GEU.AND P4, PT, R0, 127, PT ;  /* 0x42fe00000000780b */ /* 0x000fe40003f8e000 */
[----:B------:R-:W-:Y:S02]  /*1ca0*/  @!P0 FSEL R10, R10, -127, P2 ;  /* 0xc2fe00000a0a8808 */ /* 0x000fe40001000000 */
[----:B------:R-:W-:-:S03]  /*1cb0*/  FSETP.NAN.AND P2, PT, R0, R0, PT ;  /* 0x000000000000720b */ /* 0x000fc60003f48000 */
[----:B------:R-:W2:Y:S01]  /*1cc0*/  F2I.S16.TRUNC.NTZ R9, R10 ;  /* 0x0000000a00097305 */ /* 0x000ea2000020e900 */
[C---:B------:R-:W-:Y:S02]  /*1cd0*/  FSETP.GEU.AND P3, PT, R10.reuse, 127, PT ;  /* 0x42fe00000a00780b */ /* 0x040fe40003f6e000 */
[----:B------:R-:W-:-:S03]  /*1ce0*/  FSETP.NAN.AND P0, PT, R10, R10, PT ;  /* 0x0000000a0a00720b */ /* 0x000fc60003f08000 */
[----:B-1----:R-:W-:Y:S02]  /*1cf0*/  @P4 SEL R11, R11, 0x7f, P2 ;  /* 0x0000007f0b0b4807 */ /* 0x002fe40001000000 */
[C---:B------:R-:W-:Y:S02]  /*1d00*/  IADD3 R6, P2, R8.reuse, c[0x0][0x1a0], RZ ;  /* 0x0000680008067a10 */ /* 0x040fe40007f5e0ff */
[----:B------:R-:W-:Y:S02]  /*1d10*/  LOP3.LUT R12, R11, 0xff, RZ, 0xc0, !PT ;  /* 0x000000ff0b0c7812 */ /* 0x000fe400078ec0ff */
[----:B------:R-:W-:Y:S02]  /*1d20*/  LEA.HI.X.SX32 R7, R8, c[0x0][0x1a4], 0x1, P2 ;  /* 0x0000690008077a11 */ /* 0x000fe400010f0eff */
[----:B--2---:R-:W-:Y:S02]  /*1d30*/  @P3 SEL R9, R9, 0x7f, P0 ;  /* 0x0000007f09093807 */ /* 0x004fe40000000000 */
[----:B------:R-:W-:-:S03]  /*1d40*/  IADD3 R3, P0, R3, 0x400, RZ ;  /* 0x0000040003037810 */ /* 0x000fc60007f1e0ff */
[----:B------:R-:W-:Y:S02]  /*1d50*/  IMAD R9, R9, 0x100, R12 ;  /* 0x0000010009097824 */ /* 0x000fe400078e020c */
[----:B------:R-:W-:Y:S01]  /*1d60*/  IMAD.X R5, RZ, RZ, R5, P0 ;  /* 0x000000ffff057224 */ /* 0x000fe200000e0605 */
[----:B------:R-:W-:Y:S02]  /*1d70*/  ISETP.GE.U32.AND P0, PT, R3, 0x2c00, PT ;  /* 0x00002c000300780c */ /* 0x000fe40003f06070 */
[----:B------:R1:W-:Y:S02]  /*1d80*/  @!P1 STG.E.U16 [R6.64], R9 ;  /* 0x0000000906009986 */ /* 0x0003e4000c101504 */
[----:B------:R-:W-:-:S13]  /*1d90*/  ISETP.GE.U32.AND.EX P0, PT, R5, RZ, PT, P0 ;  /* 0x000000ff0500720c */ /* 0x000fda0003f06100 */
[----:B------:R-:W-:Y:S05]  /*1da0*/  @P0 EXIT ;  /* 0x000000000000094d */ /* 0x000fea0003800000 */
[----:B-1----:R-:W-:Y:S05]  /*1db0*/  BRA `(.L_x_10) ;  /* 0xfffffa8000007947 */ /* 0x002fea000383ffff */
.L_x_11:
[----:B------:R-:W-:-:S00]  /*1dc0*/  BRA `(.L_x_11) ;  /* 0xfffffff000007947 */ /* 0x000fc0000383ffff */
[----:B------:R-:W-:-:S00]  /*1dd0*/  NOP ;  /* 0x0000000000007918 */ /* 0x000fc00000000000 */
        /* <DEDUP_REMOVED lines=10> */
.L_x_12:


//--------------------- .nv.global.init           --------------------------
	.section	.nv.global.init,"aw",@progbits
.nv.global.init:
	.type		_$_str,@object
	.size		_$_str,(.L_0 - _$_str)
_$_str:
        /*0000*/ 	.byte	0x5f, 0x5f, 0x43, 0x55, 0x44, 0x41, 0x5f, 0x46, 0x54, 0x5a, 0x00
.L_0:


//--------------------- .nv.shared.triton_red_fused__to_copy_add_amax_amin_clamp_gelu_mul_reciprocal_17 --------------------------
	.section	.nv.shared.triton_red_fused__to_copy_add_amax_amin_clamp_gelu_mul_reciprocal_17,"aw",@nobits
	.sectionflags	@""
	.align	16
